	.target	sm_100a

	.elftype	@"ET_EXEC"


//--------------------- .note.nv.tkinfo           --------------------------
	.section	.note.nv.tkinfo,"",@"SHT_NOTE"
	.sectionflags	@"SHF_NOTE_NV_TKINFO"
	.tkinfo
        /*0018*/ 	.word	0x00000002
        /*0030*/ 	.string	""
        /*0030*/ 	.string	"ptxas"
        /*0030*/ 	.string	"Cuda compilation tools, release 13.0, V13.0.88"
        /*0030*/ 	.string	"Build cuda_13.0.r13.0/compiler.36424714_0"
        /*0030*/ 	.string	"-arch sm_100a -m 64 "



//--------------------- .note.nv.cuinfo           --------------------------
	.section	.note.nv.cuinfo,"",@"SHT_NOTE"
	.sectionflags	@"SHF_NOTE_NV_CUINFO"
        /*0018*/ 	.short	0x0002
        /*001a*/ 	.short	0x0064
        /*001c*/ 	.short	0x0082
	.zero		2


//--------------------- .nv.info                  --------------------------
	.section	.nv.info,"",@"SHT_CUDA_INFO"
	.align	4


	//----- nvinfo : EIATTR_REGCOUNT
	.align		4
        /*0000*/ 	.byte	0x04, 0x2f
        /*0002*/ 	.short	(.L_19 - .L_18)
	.align		4
.L_18:
        /*0004*/ 	.word	index@(_ZN7cutlass13device_kernelINS_4gemm6kernel13GemmUniversalIN4cute5tupleIJiiiiEEENS1_10collective13CollectiveMmaINS1_35MainloopSm100TmaUmmaWarpSpecializedILi10ELi2ELi4ENS5_IJNS4_1CILi2EEENSA_ILi1EEESC_EEEEENS5_IJNSA_ILi256EEENSA_ILi64EEESG_EEENS_6half_tENS5_IJlSC_lEEESI_SJ_NS4_8TiledMMAINS4_8MMA_AtomIJNS4_26SM100_MMA_F16BF16_2x1SM_SSISI_SI_fLi256ELi64ELNS4_4UMMA5MajorE0ELSO_0ELNSN_7ScaleInE0ELSP_0EEEEEENS4_6LayoutINS5_IJSC_SC_SC_EEENS5_IJNSA_ILi0EEESU_SU_EEEEENS5_IJNS4_10UnderscoreESX_SX_EEEEENS4_18SM100_TMA_2SM_LOADENS4_14ComposedLayoutINS4_7SwizzleILi3ELi4ELi3EEENS4_18smem_ptr_flag_bitsILi16EEENSS_INS5_IJNSA_ILi8EEESG_EEENS5_IJSG_SC_EEEEEEEvNS4_8identityES10_S1A_vS1B_EENS_8epilogue10collective18CollectiveEpilogueINS1D_23Sm100TmaWarpSpecializedILi3ELi2ELi32ELb1ELb0EEEJNS5_IJNSA_ILi128EEESG_SG_EEENS5_IJNSS_IS1I_SC_EENSS_INSA_ILi32EEESC_EEEEESI_SJ_SI_SJ_NS1D_6fusion15FusionCallbacksIS1H_NS1O_17LinCombPerRowBiasISI_fSI_SI_fLi8ELNS_15FloatRoundStyleE2EEES1J_S1N_JEEENS4_5SM1004TMEM4LOAD26SM100_TMEM_LOAD_32dp32b32xENS4_13SM90_TMA_LOADENS11_INS12_ILi2ELi4ELi3EEES15_NSS_INS5_IJS16_S1L_EEENS5_IJS1L_SC_EEEEEEENS4_39AutoVectorizingCopyWithAssumedAlignmentILi128EEENS4_14SM90_TMA_STOREES23_S25_S25_EEEvvEEEEvNT_6ParamsE)
        /*0008*/ 	.word	0x0000007a


	//----- nvinfo : EIATTR_FRAME_SIZE
	.align		4
.L_19:
        /*000c*/ 	.byte	0x04, 0x11
        /*000e*/ 	.short	(.L_21 - .L_20)
	.align		4
.L_20:
        /*0010*/ 	.word	index@($__internal_2_$__cuda_sm10x_tcgen05_guardrail_trap_unallocated_columns_being_dealloced)
        /*0014*/ 	.word	0x00000000


	//----- nvinfo : EIATTR_FRAME_SIZE
	.align		4
.L_21:
        /*0018*/ 	.byte	0x04, 0x11
        /*001a*/ 	.short	(.L_23 - .L_22)
	.align		4
.L_22:
        /*001c*/ 	.word	index@($__internal_1_$__cuda_sm10x_tcgen05_guardrail_trap_phase_invalid_during_alloc)
        /*0020*/ 	.word	0x00000000


	//----- nvinfo : EIATTR_FRAME_SIZE
	.align		4
.L_23:
        /*0024*/ 	.byte	0x04, 0x11
        /*0026*/ 	.short	(.L_25 - .L_24)
	.align		4
.L_24:
        /*0028*/ 	.word	index@($__internal_0_$__cuda_sm10x_tcgen05_guardrail_trap_col_being_dealloced_not_returned_by_alloc)
        /*002c*/ 	.word	0x00000000


	//----- nvinfo : EIATTR_FRAME_SIZE
	.align		4
.L_25:
        /*0030*/ 	.byte	0x04, 0x11
        /*0032*/ 	.short	(.L_27 - .L_26)
	.align		4
.L_26:
        /*0034*/ 	.word	index@(_ZN7cutlass13device_kernelINS_4gemm6kernel13GemmUniversalIN4cute5tupleIJiiiiEEENS1_10collective13CollectiveMmaINS1_35MainloopSm100TmaUmmaWarpSpecializedILi10ELi2ELi4ENS5_IJNS4_1CILi2EEENSA_ILi1EEESC_EEEEENS5_IJNSA_ILi256EEENSA_ILi64EEESG_EEENS_6half_tENS5_IJlSC_lEEESI_SJ_NS4_8TiledMMAINS4_8MMA_AtomIJNS4_26SM100_MMA_F16BF16_2x1SM_SSISI_SI_fLi256ELi64ELNS4_4UMMA5MajorE0ELSO_0ELNSN_7ScaleInE0ELSP_0EEEEEENS4_6LayoutINS5_IJSC_SC_SC_EEENS5_IJNSA_ILi0EEESU_SU_EEEEENS5_IJNS4_10UnderscoreESX_SX_EEEEENS4_18SM100_TMA_2SM_LOADENS4_14ComposedLayoutINS4_7SwizzleILi3ELi4ELi3EEENS4_18smem_ptr_flag_bitsILi16EEENSS_INS5_IJNSA_ILi8EEESG_EEENS5_IJSG_SC_EEEEEEEvNS4_8identityES10_S1A_vS1B_EENS_8epilogue10collective18CollectiveEpilogueINS1D_23Sm100TmaWarpSpecializedILi3ELi2ELi32ELb1ELb0EEEJNS5_IJNSA_ILi128EEESG_SG_EEENS5_IJNSS_IS1I_SC_EENSS_INSA_ILi32EEESC_EEEEESI_SJ_SI_SJ_NS1D_6fusion15FusionCallbacksIS1H_NS1O_17LinCombPerRowBiasISI_fSI_SI_fLi8ELNS_15FloatRoundStyleE2EEES1J_S1N_JEEENS4_5SM1004TMEM4LOAD26SM100_TMEM_LOAD_32dp32b32xENS4_13SM90_TMA_LOADENS11_INS12_ILi2ELi4ELi3EEES15_NSS_INS5_IJS16_S1L_EEENS5_IJS1L_SC_EEEEEEENS4_39AutoVectorizingCopyWithAssumedAlignmentILi128EEENS4_14SM90_TMA_STOREES23_S25_S25_EEEvvEEEEvNT_6ParamsE)
        /*0038*/ 	.word	0x00000000


	//----- nvinfo : EIATTR_MIN_STACK_SIZE
	.align		4
.L_27:
        /*003c*/ 	.byte	0x04, 0x12
        /*003e*/ 	.short	(.L_29 - .L_28)
	.align		4
.L_28:
        /*0040*/ 	.word	index@(_ZN7cutlass13device_kernelINS_4gemm6kernel13GemmUniversalIN4cute5tupleIJiiiiEEENS1_10collective13CollectiveMmaINS1_35MainloopSm100TmaUmmaWarpSpecializedILi10ELi2ELi4ENS5_IJNS4_1CILi2EEENSA_ILi1EEESC_EEEEENS5_IJNSA_ILi256EEENSA_ILi64EEESG_EEENS_6half_tENS5_IJlSC_lEEESI_SJ_NS4_8TiledMMAINS4_8MMA_AtomIJNS4_26SM100_MMA_F16BF16_2x1SM_SSISI_SI_fLi256ELi64ELNS4_4UMMA5MajorE0ELSO_0ELNSN_7ScaleInE0ELSP_0EEEEEENS4_6LayoutINS5_IJSC_SC_SC_EEENS5_IJNSA_ILi0EEESU_SU_EEEEENS5_IJNS4_10UnderscoreESX_SX_EEEEENS4_18SM100_TMA_2SM_LOADENS4_14ComposedLayoutINS4_7SwizzleILi3ELi4ELi3EEENS4_18smem_ptr_flag_bitsILi16EEENSS_INS5_IJNSA_ILi8EEESG_EEENS5_IJSG_SC_EEEEEEEvNS4_8identityES10_S1A_vS1B_EENS_8epilogue10collective18CollectiveEpilogueINS1D_23Sm100TmaWarpSpecializedILi3ELi2ELi32ELb1ELb0EEEJNS5_IJNSA_ILi128EEESG_SG_EEENS5_IJNSS_IS1I_SC_EENSS_INSA_ILi32EEESC_EEEEESI_SJ_SI_SJ_NS1D_6fusion15FusionCallbacksIS1H_NS1O_17LinCombPerRowBiasISI_fSI_SI_fLi8ELNS_15FloatRoundStyleE2EEES1J_S1N_JEEENS4_5SM1004TMEM4LOAD26SM100_TMEM_LOAD_32dp32b32xENS4_13SM90_TMA_LOADENS11_INS12_ILi2ELi4ELi3EEES15_NSS_INS5_IJS16_S1L_EEENS5_IJS1L_SC_EEEEEEENS4_39AutoVectorizingCopyWithAssumedAlignmentILi128EEENS4_14SM90_TMA_STOREES23_S25_S25_EEEvvEEEEvNT_6ParamsE)
        /*0044*/ 	.word	0x00000000
.L_29:


//--------------------- .nv.compat                --------------------------
	.section	.nv.compat,"",@"SHT_CUDA_COMPAT_INFO"
	.align	4
        /*0000*/ 	.byte	0x02, 0x09, 0x01, 0x00, 0x02, 0x02, 0x02, 0x00, 0x02, 0x05, 0x05, 0x00, 0x03, 0x07, 0x01, 0x01
        /*0010*/ 	.byte	0x02, 0x03, 0x01, 0x00, 0x02, 0x06, 0x01, 0x00, 0x04, 0x0b, 0x08, 0x00, 0x09, 0x00, 0x00, 0x00
        /*0020*/ 	.byte	0x00, 0x00, 0x00, 0x00


//--------------------- .nv.info._ZN7cutlass13device_kernelINS_4gemm6kernel13GemmUniversalIN4cute5tupleIJiiiiEEENS1_10collective13CollectiveMmaINS1_35MainloopSm100TmaUmmaWarpSpecializedILi10ELi2ELi4ENS5_IJNS4_1CILi2EEENSA_ILi1EEESC_EEEEENS5_IJNSA_ILi256EEENSA_ILi64EEESG_EEENS_6half_tENS5_IJlSC_lEEESI_SJ_NS4_8TiledMMAINS4_8MMA_AtomIJNS4_26SM100_MMA_F16BF16_2x1SM_SSISI_SI_fLi256ELi64ELNS4_4UMMA5MajorE0ELSO_0ELNSN_7ScaleInE0ELSP_0EEEEEENS4_6LayoutINS5_IJSC_SC_SC_EEENS5_IJNSA_ILi0EEESU_SU_EEEEENS5_IJNS4_10UnderscoreESX_SX_EEEEENS4_18SM100_TMA_2SM_LOADENS4_14ComposedLayoutINS4_7SwizzleILi3ELi4ELi3EEENS4_18smem_ptr_flag_bitsILi16EEENSS_INS5_IJNSA_ILi8EEESG_EEENS5_IJSG_SC_EEEEEEEvNS4_8identityES10_S1A_vS1B_EENS_8epilogue10collective18CollectiveEpilogueINS1D_23Sm100TmaWarpSpecializedILi3ELi2ELi32ELb1ELb0EEEJNS5_IJNSA_ILi128EEESG_SG_EEENS5_IJNSS_IS1I_SC_EENSS_INSA_ILi32EEESC_EEEEESI_SJ_SI_SJ_NS1D_6fusion15FusionCallbacksIS1H_NS1O_17LinCombPerRowBiasISI_fSI_SI_fLi8ELNS_15FloatRoundStyleE2EEES1J_S1N_JEEENS4_5SM1004TMEM4LOAD26SM100_TMEM_LOAD_32dp32b32xENS4_13SM90_TMA_LOADENS11_INS12_ILi2ELi4ELi3EEES15_NSS_INS5_IJS16_S1L_EEENS5_IJS1L_SC_EEEEEEENS4_39AutoVectorizingCopyWithAssumedAlignmentILi128EEENS4_14SM90_TMA_STOREES23_S25_S25_EEEvvEEEEvNT_6ParamsE --------------------------
	.section	.nv.info._ZN7cutlass13device_kernelINS_4gemm6kernel13GemmUniversalIN4cute5tupleIJiiiiEEENS1_10collective13CollectiveMmaINS1_35MainloopSm100TmaUmmaWarpSpecializedILi10ELi2ELi4ENS5_IJNS4_1CILi2EEENSA_ILi1EEESC_EEEEENS5_IJNSA_ILi256EEENSA_ILi64EEESG_EEENS_6half_tENS5_IJlSC_lEEESI_SJ_NS4_8TiledMMAINS4_8MMA_AtomIJNS4_26SM100_MMA_F16BF16_2x1SM_SSISI_SI_fLi256ELi64ELNS4_4UMMA5MajorE0ELSO_0ELNSN_7ScaleInE0ELSP_0EEEEEENS4_6LayoutINS5_IJSC_SC_SC_EEENS5_IJNSA_ILi0EEESU_SU_EEEEENS5_IJNS4_10UnderscoreESX_SX_EEEEENS4_18SM100_TMA_2SM_LOADENS4_14ComposedLayoutINS4_7SwizzleILi3ELi4ELi3EEENS4_18smem_ptr_flag_bitsILi16EEENSS_INS5_IJNSA_ILi8EEESG_EEENS5_IJSG_SC_EEEEEEEvNS4_8identityES10_S1A_vS1B_EENS_8epilogue10collective18CollectiveEpilogueINS1D_23Sm100TmaWarpSpecializedILi3ELi2ELi32ELb1ELb0EEEJNS5_IJNSA_ILi128EEESG_SG_EEENS5_IJNSS_IS1I_SC_EENSS_INSA_ILi32EEESC_EEEEESI_SJ_SI_SJ_NS1D_6fusion15FusionCallbacksIS1H_NS1O_17LinCombPerRowBiasISI_fSI_SI_fLi8ELNS_15FloatRoundStyleE2EEES1J_S1N_JEEENS4_5SM1004TMEM4LOAD26SM100_TMEM_LOAD_32dp32b32xENS4_13SM90_TMA_LOADENS11_INS12_ILi2ELi4ELi3EEES15_NSS_INS5_IJS16_S1L_EEENS5_IJS1L_SC_EEEEEEENS4_39AutoVectorizingCopyWithAssumedAlignmentILi128EEENS4_14SM90_TMA_STOREES23_S25_S25_EEEvvEEEEvNT_6ParamsE,"",@"SHT_CUDA_INFO"
	.sectionflags	@""
	.align	4


	//----- nvinfo : EIATTR_CUDA_API_VERSION
	.align		4
        /*0000*/ 	.byte	0x04, 0x37
        /*0002*/ 	.short	(.L_31 - .L_30)
.L_30:
        /*0004*/ 	.word	0x00000082


	//----- nvinfo : EIATTR_KPARAM_INFO
	.align		4
.L_31:
        /*0008*/ 	.byte	0x04, 0x17
        /*000a*/ 	.short	(.L_33 - .L_32)
.L_32:
        /*000c*/ 	.word	0x00000000
        /*0010*/ 	.short	0x0000
        /*0012*/ 	.short	0x0000
        /*0014*/ 	.byte	0x00, 0xf0, 0x01, 0x20


	//----- nvinfo : EIATTR_AT_ENTRY_FRAGMENTS
	.align		4
.L_33:
        /*0018*/ 	.byte	0x04, 0x4f
        /*001a*/ 	.short	(.L_35 - .L_34)


	//   ....[0]....
.L_34:
        /*001c*/ 	.word	0x00000007


	//----- nvinfo : EIATTR_RESERVED_SMEM_USED
	.align		4
.L_35:
        /*0020*/ 	.byte	0x01, 0x41
	.zero		2


	//----- nvinfo : EIATTR_SPARSE_MMA_MASK
	.align		4
        /*0024*/ 	.byte	0x03, 0x50
        /*0026*/ 	.short	0x0000


	//----- nvinfo : EIATTR_TCGEN05_2CTA_USED
	.align		4
        /*0028*/ 	.byte	0x01, 0x52
	.zero		2


	//----- nvinfo : EIATTR_MAXREG_COUNT
	.align		4
        /*002c*/ 	.byte	0x03, 0x1b
        /*002e*/ 	.short	0x00ff


	//----- nvinfo : EIATTR_NUM_BARRIERS
	.align		4
        /*0030*/ 	.byte	0x02, 0x4c
        /*0032*/ 	.byte	0x07
	.zero		1


	//----- nvinfo : EIATTR_EXTERNS
	.align		4
        /*0034*/ 	.byte	0x04, 0x0f
        /*0036*/ 	.short	(.L_37 - .L_36)


	//   ....[0]....
	.align		4
.L_36:
        /*0038*/ 	.word	index@(__assertfail)


	//----- nvinfo : EIATTR_MERCURY_ISA_VERSION
	.align		4
.L_37:
        /*003c*/ 	.byte	0x03, 0x5f
        /*003e*/ 	.short	0x0101


	//----- nvinfo : EIATTR_INT_WARP_WIDE_INSTR_OFFSETS
	.align		4
        /*0040*/ 	.byte	0x04, 0x31
        /*0042*/ 	.short	(.L_39 - .L_38)


	//   ....[0]....
.L_38:
        /*0044*/ 	.word	0x00000dd0


	//   ....[1]....
        /*0048*/ 	.word	0x00000e70


	//   ....[2]....
        /*004c*/ 	.word	0x000021d0


	//   ....[3]....
        /*0050*/ 	.word	0x000043f0


	//   ....[4]....
        /*0054*/ 	.word	0x00004420


	//   ....[5]....
        /*0058*/ 	.word	0x00004470


	//   ....[6]....
        /*005c*/ 	.word	0x00004d60


	//   ....[7]....
        /*0060*/ 	.word	0x00004d80


	//   ....[8]....
        /*0064*/ 	.word	0x00005050


	//   ....[9]....
        /*0068*/ 	.word	0x00005180


	//----- nvinfo : EIATTR_COOP_GROUP_MASK_REGIDS
	.align		4
.L_39:
        /*006c*/ 	.byte	0x04, 0x29
        /*006e*/ 	.short	(.L_41 - .L_40)


	//   ....[0]....
.L_40:
        /*0070*/ 	.word	0xffffffff


	//   ....[1]....
        /*0074*/ 	.word	0xffffffff


	//   ....[2]....
        /*0078*/ 	.word	0xffffffff


	//   ....[3]....
        /*007c*/ 	.word	0xffffffff


	//   ....[4]....
        /*0080*/ 	.word	0xffffffff


	//   ....[5]....
        /*0084*/ 	.word	0xffffffff


	//   ....[6]....
        /*0088*/ 	.word	0xffffffff


	//   ....[7]....
        /*008c*/ 	.word	0xffffffff


	//   ....[8]....
        /*0090*/ 	.word	0xffffffff


	//   ....[9]....
        /*0094*/ 	.word	0xffffffff


	//   ....[10]....
        /*0098*/ 	.word	0xffffffff


	//   ....[11]....
        /*009c*/ 	.word	0xffffffff


	//   ....[12]....
        /*00a0*/ 	.word	0xffffffff


	//   ....[13]....
        /*00a4*/ 	.word	0xffffffff


	//----- nvinfo : EIATTR_COOP_GROUP_INSTR_OFFSETS
	.align		4
.L_41:
        /*00a8*/ 	.byte	0x04, 0x28
        /*00aa*/ 	.short	(.L_43 - .L_42)


	//   ....[0]....
.L_42:
        /*00ac*/ 	.word	0x000000c0


	//   ....[1]....
        /*00b0*/ 	.word	0x000004f0


	//   ....[2]....
        /*00b4*/ 	.word	0x00000760


	//   ....[3]....
        /*00b8*/ 	.word	0x000008d0


	//   ....[4]....
        /*00bc*/ 	.word	0x000009c0


	//   ....[5]....
        /*00c0*/ 	.word	0x00000b20


	//   ....[6]....
        /*00c4*/ 	.word	0x00000cb0


	//   ....[7]....
        /*00c8*/ 	.word	0x00000ef0


	//   ....[8]....
        /*00cc*/ 	.word	0x000020b0


	//   ....[9]....
        /*00d0*/ 	.word	0x000031e0


	//   ....[10]....
        /*00d4*/ 	.word	0x000036b0


	//   ....[11]....
        /*00d8*/ 	.word	0x000036e0


	//   ....[12]....
        /*00dc*/ 	.word	0x00004300


	//   ....[13]....
        /*00e0*/ 	.word	0x00004510


	//----- nvinfo : EIATTR_VRC_CTA_INIT_COUNT
	.align		4
.L_43:
        /*00e4*/ 	.byte	0x02, 0x4a
        /*00e6*/ 	.byte	0x80
	.zero		1


	//----- nvinfo : EIATTR_SYSCALL_OFFSETS
	.align		4
        /*00e8*/ 	.byte	0x04, 0x46
        /*00ea*/ 	.short	(.L_45 - .L_44)


	//   ....[0]....
.L_44:
        /*00ec*/ 	.word	0x00005da0


	//   ....[1]....
        /*00f0*/ 	.word	0x00005e90


	//   ....[2]....
        /*00f4*/ 	.word	0x000067f0


	//   ....[3]....
        /*00f8*/ 	.word	0x000074a0


	//----- nvinfo : EIATTR_MBARRIER_INSTR_OFFSETS
	.align		4
.L_45:
        /*00fc*/ 	.byte	0x04, 0x39
        /*00fe*/ 	.short	(.L_47 - .L_46)


	//   ....[0]....
.L_46:
        /*0100*/ 	.word	0x00000600
        /*0104*/ 	.word	0x000000ff
        /*0108*/ 	.word	0x00000000
        /*010c*/ 	.short	0x0100
        /*010e*/ 	.byte	0x08
	.zero		1


	//   ....[1]....
        /*0110*/ 	.word	0x00000610
        /*0114*/ 	.word	0x000000ff
        /*0118*/ 	.word	0x00000050
        /*011c*/ 	.short	0x0100
        /*011e*/ 	.byte	0x08
	.zero		1


	//   ....[2]....
        /*0120*/ 	.word	0x00000620
        /*0124*/ 	.word	0x000000ff
        /*0128*/ 	.word	0x00000008
        /*012c*/ 	.short	0x0100
        /*012e*/ 	.byte	0x08
	.zero		1


	//   ....[3]....
        /*0130*/ 	.word	0x00000630
        /*0134*/ 	.word	0x000000ff
        /*0138*/ 	.word	0x00000058
        /*013c*/ 	.short	0x0100
        /*013e*/ 	.byte	0x08
	.zero		1


	//   ....[4]....
        /*0140*/ 	.word	0x00000640
        /*0144*/ 	.word	0x000000ff
        /*0148*/ 	.word	0x00000010
        /*014c*/ 	.short	0x0100
        /*014e*/ 	.byte	0x08
	.zero		1


	//   ....[5]....
        /*0150*/ 	.word	0x00000650
        /*0154*/ 	.word	0x000000ff
        /*0158*/ 	.word	0x00000060
        /*015c*/ 	.short	0x0100
        /*015e*/ 	.byte	0x08
	.zero		1


	//   ....[6]....
        /*0160*/ 	.word	0x00000660
        /*0164*/ 	.word	0x000000ff
        /*0168*/ 	.word	0x00000018
        /*016c*/ 	.short	0x0100
        /*016e*/ 	.byte	0x08
	.zero		1


	//   ....[7]....
        /*0170*/ 	.word	0x00000670
        /*0174*/ 	.word	0x000000ff
        /*0178*/ 	.word	0x00000068
        /*017c*/ 	.short	0x0100
        /*017e*/ 	.byte	0x08
	.zero		1


	//   ....[8]....
        /*0180*/ 	.word	0x00000680
        /*0184*/ 	.word	0x000000ff
        /*0188*/ 	.word	0x00000020
        /*018c*/ 	.short	0x0100
        /*018e*/ 	.byte	0x08
	.zero		1


	//   ....[9]....
        /*0190*/ 	.word	0x00000690
        /*0194*/ 	.word	0x000000ff
        /*0198*/ 	.word	0x00000070
        /*019c*/ 	.short	0x0100
        /*019e*/ 	.byte	0x08
	.zero		1


	//   ....[10]....
        /*01a0*/ 	.word	0x000006a0
        /*01a4*/ 	.word	0x000000ff
        /*01a8*/ 	.word	0x00000028
        /*01ac*/ 	.short	0x0100
        /*01ae*/ 	.byte	0x08
	.zero		1


	//   ....[11]....
        /*01b0*/ 	.word	0x000006b0
        /*01b4*/ 	.word	0x000000ff
        /*01b8*/ 	.word	0x00000078
        /*01bc*/ 	.short	0x0100
        /*01be*/ 	.byte	0x08
	.zero		1


	//   ....[12]....
        /*01c0*/ 	.word	0x000006c0
        /*01c4*/ 	.word	0x000000ff
        /*01c8*/ 	.word	0x00000030
        /*01cc*/ 	.short	0x0100
        /*01ce*/ 	.byte	0x08
	.zero		1


	//   ....[13]....
        /*01d0*/ 	.word	0x000006d0
        /*01d4*/ 	.word	0x000000ff
        /*01d8*/ 	.word	0x00000080
        /*01dc*/ 	.short	0x0100
        /*01de*/ 	.byte	0x08
	.zero		1


	//   ....[14]....
        /*01e0*/ 	.word	0x000006e0
        /*01e4*/ 	.word	0x000000ff
        /*01e8*/ 	.word	0x00000038
        /*01ec*/ 	.short	0x0100
        /*01ee*/ 	.byte	0x08
	.zero		1


	//   ....[15]....
        /*01f0*/ 	.word	0x000006f0
        /*01f4*/ 	.word	0x000000ff
        /*01f8*/ 	.word	0x00000088
        /*01fc*/ 	.short	0x0100
        /*01fe*/ 	.byte	0x08
	.zero		1


	//   ....[16]....
        /*0200*/ 	.word	0x00000700
        /*0204*/ 	.word	0x000000ff
        /*0208*/ 	.word	0x00000040
        /*020c*/ 	.short	0x0100
        /*020e*/ 	.byte	0x08
	.zero		1


	//   ....[17]....
        /*0210*/ 	.word	0x00000710
        /*0214*/ 	.word	0x000000ff
        /*0218*/ 	.word	0x00000090
        /*021c*/ 	.short	0x0100
        /*021e*/ 	.byte	0x08
	.zero		1


	//   ....[18]....
        /*0220*/ 	.word	0x00000720
        /*0224*/ 	.word	0x000000ff
        /*0228*/ 	.word	0x00000048
        /*022c*/ 	.short	0x0100
        /*022e*/ 	.byte	0x08
	.zero		1


	//   ....[19]....
        /*0230*/ 	.word	0x00000730
        /*0234*/ 	.word	0x000000ff
        /*0238*/ 	.word	0x00000098
        /*023c*/ 	.short	0x0100
        /*023e*/ 	.byte	0x08
	.zero		1


	//   ....[20]....
        /*0240*/ 	.word	0x00000860
        /*0244*/ 	.word	0x000000ff
        /*0248*/ 	.word	0x000000a0
        /*024c*/ 	.short	0x0100
        /*024e*/ 	.byte	0x09
	.zero		1


	//   ....[21]....
        /*0250*/ 	.word	0x00000870
        /*0254*/ 	.word	0x000000ff
        /*0258*/ 	.word	0x000000b8
        /*025c*/ 	.short	0x0100
        /*025e*/ 	.byte	0x09
	.zero		1


	//   ....[22]....
        /*0260*/ 	.word	0x00000880
        /*0264*/ 	.word	0x000000ff
        /*0268*/ 	.word	0x000000a8
        /*026c*/ 	.short	0x0100
        /*026e*/ 	.byte	0x09
	.zero		1


	//   ....[23]....
        /*0270*/ 	.word	0x00000890
        /*0274*/ 	.word	0x000000ff
        /*0278*/ 	.word	0x000000c0
        /*027c*/ 	.short	0x0100
        /*027e*/ 	.byte	0x09
	.zero		1


	//   ....[24]....
        /*0280*/ 	.word	0x000008a0
        /*0284*/ 	.word	0x000000ff
        /*0288*/ 	.word	0x000000b0
        /*028c*/ 	.short	0x0100
        /*028e*/ 	.byte	0x09
	.zero		1


	//   ....[25]....
        /*0290*/ 	.word	0x000008b0
        /*0294*/ 	.word	0x000000ff
        /*0298*/ 	.word	0x000000c8
        /*029c*/ 	.short	0x0100
        /*029e*/ 	.byte	0x09
	.zero		1


	//   ....[26]....
        /*02a0*/ 	.word	0x00000990
        /*02a4*/ 	.word	0x000000ff
        /*02a8*/ 	.word	0x000000d0
        /*02ac*/ 	.short	0x0100
        /*02ae*/ 	.byte	0x08
	.zero		1


	//   ....[27]....
        /*02b0*/ 	.word	0x000009a0
        /*02b4*/ 	.word	0x000000ff
        /*02b8*/ 	.word	0x000000d8
        /*02bc*/ 	.short	0x0100
        /*02be*/ 	.byte	0x08
	.zero		1


	//   ....[28]....
        /*02c0*/ 	.word	0x00000ad0
        /*02c4*/ 	.word	0x000000ff
        /*02c8*/ 	.word	0x000000e0
        /*02cc*/ 	.short	0x0100
        /*02ce*/ 	.byte	0x08
	.zero		1


	//   ....[29]....
        /*02d0*/ 	.word	0x00000ae0
        /*02d4*/ 	.word	0x000000ff
        /*02d8*/ 	.word	0x000000f0
        /*02dc*/ 	.short	0x0100
        /*02de*/ 	.byte	0x08
	.zero		1


	//   ....[30]....
        /*02e0*/ 	.word	0x00000af0
        /*02e4*/ 	.word	0x000000ff
        /*02e8*/ 	.word	0x000000e8
        /*02ec*/ 	.short	0x0100
        /*02ee*/ 	.byte	0x08
	.zero		1


	//   ....[31]....
        /*02f0*/ 	.word	0x00000b00
        /*02f4*/ 	.word	0x000000ff
        /*02f8*/ 	.word	0x000000f8
        /*02fc*/ 	.short	0x0100
        /*02fe*/ 	.byte	0x08
	.zero		1


	//   ....[32]....
        /*0300*/ 	.word	0x00000c20
        /*0304*/ 	.word	0x000000ff
        /*0308*/ 	.word	0x00000100
        /*030c*/ 	.short	0x0100
        /*030e*/ 	.byte	0x09
	.zero		1


	//   ....[33]....
        /*0310*/ 	.word	0x00000c30
        /*0314*/ 	.word	0x000000ff
        /*0318*/ 	.word	0x00000120
        /*031c*/ 	.short	0x0100
        /*031e*/ 	.byte	0x09
	.zero		1


	//   ....[34]....
        /*0320*/ 	.word	0x00000c40
        /*0324*/ 	.word	0x000000ff
        /*0328*/ 	.word	0x00000108
        /*032c*/ 	.short	0x0100
        /*032e*/ 	.byte	0x09
	.zero		1


	//   ....[35]....
        /*0330*/ 	.word	0x00000c50
        /*0334*/ 	.word	0x000000ff
        /*0338*/ 	.word	0x00000128
        /*033c*/ 	.short	0x0100
        /*033e*/ 	.byte	0x09
	.zero		1


	//   ....[36]....
        /*0340*/ 	.word	0x00000c60
        /*0344*/ 	.word	0x000000ff
        /*0348*/ 	.word	0x00000110
        /*034c*/ 	.short	0x0100
        /*034e*/ 	.byte	0x09
	.zero		1


	//   ....[37]....
        /*0350*/ 	.word	0x00000c70
        /*0354*/ 	.word	0x000000ff
        /*0358*/ 	.word	0x00000130
        /*035c*/ 	.short	0x0100
        /*035e*/ 	.byte	0x09
	.zero		1


	//   ....[38]....
        /*0360*/ 	.word	0x00000c80
        /*0364*/ 	.word	0x000000ff
        /*0368*/ 	.word	0x00000118
        /*036c*/ 	.short	0x0100
        /*036e*/ 	.byte	0x09
	.zero		1


	//   ....[39]....
        /*0370*/ 	.word	0x00000c90
        /*0374*/ 	.word	0x000000ff
        /*0378*/ 	.word	0x00000138
        /*037c*/ 	.short	0x0100
        /*037e*/ 	.byte	0x09
	.zero		1


	//   ....[40]....
        /*0380*/ 	.word	0x00000d80
        /*0384*/ 	.word	0x000000ff
        /*0388*/ 	.word	0x00000140
        /*038c*/ 	.short	0x0100
        /*038e*/ 	.byte	0x08
	.zero		1


	//   ....[41]....
        /*0390*/ 	.word	0x00000d90
        /*0394*/ 	.word	0x000000ff
        /*0398*/ 	.word	0x00000150
        /*039c*/ 	.short	0x0100
        /*039e*/ 	.byte	0x08
	.zero		1


	//   ....[42]....
        /*03a0*/ 	.word	0x00000da0
        /*03a4*/ 	.word	0x000000ff
        /*03a8*/ 	.word	0x00000148
        /*03ac*/ 	.short	0x0100
        /*03ae*/ 	.byte	0x08
	.zero		1


	//   ....[43]....
        /*03b0*/ 	.word	0x00000db0
        /*03b4*/ 	.word	0x000000ff
        /*03b8*/ 	.word	0x00000158
        /*03bc*/ 	.short	0x0100
        /*03be*/ 	.byte	0x08
	.zero		1


	//   ....[44]....
        /*03c0*/ 	.word	0x00000ea0
        /*03c4*/ 	.word	0x000000ff
        /*03c8*/ 	.word	0x00000160
        /*03cc*/ 	.short	0x0100
        /*03ce*/ 	.byte	0x06
	.zero		1


	//   ....[45]....
        /*03d0*/ 	.word	0x000018b0
        /*03d4*/ 	.word	0x00000002
        /*03d8*/ 	.word	0x00000150
        /*03dc*/ 	.short	0x010a
        /*03de*/ 	.byte	0xff
	.zero		1


	//   ....[46]....
        /*03e0*/ 	.word	0x000018e0
        /*03e4*/ 	.word	0x00000002
        /*03e8*/ 	.word	0x00000140
        /*03ec*/ 	.short	0x0101
        /*03ee*/ 	.byte	0xff
	.zero		1


	//   ....[47]....
        /*03f0*/ 	.word	0x000019b0
        /*03f4*/ 	.word	0x000000ff
        /*03f8*/ 	.word	0x00000050
        /*03fc*/ 	.short	0x010a
        /*03fe*/ 	.byte	0x08
	.zero		1


	//   ....[48]....
        /*0400*/ 	.word	0x00001ab0
        /*0404*/ 	.word	0x000000ff
        /*0408*/ 	.word	0x00000050
        /*040c*/ 	.short	0x010a
        /*040e*/ 	.byte	0x21
	.zero		1


	//   ....[49]....
        /*0410*/ 	.word	0x00001c60
        /*0414*/ 	.word	0x000000ff
        /*0418*/ 	.word	0x00000050
        /*041c*/ 	.short	0x010a
        /*041e*/ 	.byte	0x08
	.zero		1


	//   ....[50]....
        /*0420*/ 	.word	0x00001d60
        /*0424*/ 	.word	0x000000ff
        /*0428*/ 	.word	0x000000d8
        /*042c*/ 	.short	0x0101
        /*042e*/ 	.byte	0x04
	.zero		1


	//   ....[51]....
        /*0430*/ 	.word	0x00001d80
        /*0434*/ 	.word	0x000000ff
        /*0438*/ 	.word	0x00000050
        /*043c*/ 	.short	0x010a
        /*043e*/ 	.byte	0x08
	.zero		1


	//   ....[52]....
        /*0440*/ 	.word	0x00001e00
        /*0444*/ 	.word	0x000000ff
        /*0448*/ 	.word	0x00000050
        /*044c*/ 	.short	0x010a
        /*044e*/ 	.byte	0x11
	.zero		1


	//   ....[53]....
        /*0450*/ 	.word	0x00001f90
        /*0454*/ 	.word	0x000000ff
        /*0458*/ 	.word	0x00000050
        /*045c*/ 	.short	0x010a
        /*045e*/ 	.byte	0x08
	.zero		1


	//   ....[54]....
        /*0460*/ 	.word	0x000020e0
        /*0464*/ 	.word	0x00000002
        /*0468*/ 	.word	0x000000e0
        /*046c*/ 	.short	0x010a
        /*046e*/ 	.byte	0xff
	.zero		1


	//   ....[55]....
        /*0470*/ 	.word	0x000021a0
        /*0474*/ 	.word	0x00000002
        /*0478*/ 	.word	0x00000000
        /*047c*/ 	.short	0x0101
        /*047e*/ 	.byte	0xff
	.zero		1


	//   ....[56]....
        /*0480*/ 	.word	0x00002700
        /*0484*/ 	.word	0x000000ff
        /*0488*/ 	.word	0x00000000
        /*048c*/ 	.short	0x010a
        /*048e*/ 	.byte	0x05
	.zero		1


	//   ....[57]....
        /*0490*/ 	.word	0x00002790
        /*0494*/ 	.word	0x000000ff
        /*0498*/ 	.word	0x00000000
        /*049c*/ 	.short	0x010a
        /*049e*/ 	.byte	0x05
	.zero		1


	//   ....[58]....
        /*04a0*/ 	.word	0x00002820
        /*04a4*/ 	.word	0x000000ff
        /*04a8*/ 	.word	0x00000000
        /*04ac*/ 	.short	0x010a
        /*04ae*/ 	.byte	0x05
	.zero		1


	//   ....[59]....
        /*04b0*/ 	.word	0x000028b0
        /*04b4*/ 	.word	0x000000ff
        /*04b8*/ 	.word	0x00000000
        /*04bc*/ 	.short	0x010a
        /*04be*/ 	.byte	0x05
	.zero		1


	//   ....[60]....
        /*04c0*/ 	.word	0x00002940
        /*04c4*/ 	.word	0x000000ff
        /*04c8*/ 	.word	0x00000000
        /*04cc*/ 	.short	0x010a
        /*04ce*/ 	.byte	0x05
	.zero		1


	//   ....[61]....
        /*04d0*/ 	.word	0x000029d0
        /*04d4*/ 	.word	0x000000ff
        /*04d8*/ 	.word	0x00000000
        /*04dc*/ 	.short	0x010a
        /*04de*/ 	.byte	0x05
	.zero		1


	//   ....[62]....
        /*04e0*/ 	.word	0x00002a60
        /*04e4*/ 	.word	0x000000ff
        /*04e8*/ 	.word	0x00000000
        /*04ec*/ 	.short	0x010a
        /*04ee*/ 	.byte	0x05
	.zero		1


	//   ....[63]....
        /*04f0*/ 	.word	0x00002af0
        /*04f4*/ 	.word	0x000000ff
        /*04f8*/ 	.word	0x00000000
        /*04fc*/ 	.short	0x010a
        /*04fe*/ 	.byte	0x05
	.zero		1


	//   ....[64]....
        /*0500*/ 	.word	0x00002b80
        /*0504*/ 	.word	0x000000ff
        /*0508*/ 	.word	0x00000000
        /*050c*/ 	.short	0x010a
        /*050e*/ 	.byte	0x05
	.zero		1


	//   ....[65]....
        /*0510*/ 	.word	0x00002c20
        /*0514*/ 	.word	0x00000000
        /*0518*/ 	.word	0x00000000
        /*051c*/ 	.short	0x010a
        /*051e*/ 	.byte	0xff
	.zero		1


	//   ....[66]....
        /*0520*/ 	.word	0x00002d40
        /*0524*/ 	.word	0x00000000
        /*0528*/ 	.word	0x00000140
        /*052c*/ 	.short	0x010a
        /*052e*/ 	.byte	0xff
	.zero		1


	//   ....[67]....
        /*0530*/ 	.word	0x00002db0
        /*0534*/ 	.word	0x00000000
        /*0538*/ 	.word	0x00000000
        /*053c*/ 	.short	0x0101
        /*053e*/ 	.byte	0xff
	.zero		1


	//   ....[68]....
        /*0540*/ 	.word	0x00002dd0
        /*0544*/ 	.word	0x000000ff
        /*0548*/ 	.word	0x000000f0
        /*054c*/ 	.short	0x010a
        /*054e*/ 	.byte	0x05
	.zero		1


	//   ....[69]....
        /*0550*/ 	.word	0x00002ef0
        /*0554*/ 	.word	0x00000000
        /*0558*/ 	.word	0x000000e0
        /*055c*/ 	.short	0x010a
        /*055e*/ 	.byte	0xff
	.zero		1


	//   ....[70]....
        /*0560*/ 	.word	0x00002ff0
        /*0564*/ 	.word	0x00000000
        /*0568*/ 	.word	0x00000000
        /*056c*/ 	.short	0x0101
        /*056e*/ 	.byte	0xff
	.zero		1


	//   ....[71]....
        /*0570*/ 	.word	0x00003080
        /*0574*/ 	.word	0x000000ff
        /*0578*/ 	.word	0x000000f0
        /*057c*/ 	.short	0x0106
        /*057e*/ 	.byte	0x05
	.zero		1


	//   ....[72]....
        /*0580*/ 	.word	0x000030a0
        /*0584*/ 	.word	0x000000ff
        /*0588*/ 	.word	0x000000f0
        /*058c*/ 	.short	0x010a
        /*058e*/ 	.byte	0x05
	.zero		1


	//   ....[73]....
        /*0590*/ 	.word	0x00003130
        /*0594*/ 	.word	0x000000ff
        /*0598*/ 	.word	0x000000f0
        /*059c*/ 	.short	0x0106
        /*059e*/ 	.byte	0x04
	.zero		1


	//   ....[74]....
        /*05a0*/ 	.word	0x00003170
        /*05a4*/ 	.word	0x00000000
        /*05a8*/ 	.word	0x000000f0
        /*05ac*/ 	.short	0x010a
        /*05ae*/ 	.byte	0xff
	.zero		1


	//   ....[75]....
        /*05b0*/ 	.word	0x000033b0
        /*05b4*/ 	.word	0x000000ff
        /*05b8*/ 	.word	0x00000008
        /*05bc*/ 	.short	0x010a
        /*05be*/ 	.byte	0x06
	.zero		1


	//   ....[76]....
        /*05c0*/ 	.word	0x000033d0
        /*05c4*/ 	.word	0x000000ff
        /*05c8*/ 	.word	0x00000008
        /*05cc*/ 	.short	0x010a
        /*05ce*/ 	.byte	0x06
	.zero		1


	//   ....[77]....
        /*05d0*/ 	.word	0x00003560
        /*05d4*/ 	.word	0x000000ff
        /*05d8*/ 	.word	0x00000008
        /*05dc*/ 	.short	0x010a
        /*05de*/ 	.byte	0x06
	.zero		1


	//   ....[78]....
        /*05e0*/ 	.word	0x00003580
        /*05e4*/ 	.word	0x000000ff
        /*05e8*/ 	.word	0x00000008
        /*05ec*/ 	.short	0x010a
        /*05ee*/ 	.byte	0x06
	.zero		1


	//   ....[79]....
        /*05f0*/ 	.word	0x00003640
        /*05f4*/ 	.word	0x000000ff
        /*05f8*/ 	.word	0x00000000
        /*05fc*/ 	.short	0x0101
        /*05fe*/ 	.byte	0x07
	.zero		1


	//   ....[80]....
        /*0600*/ 	.word	0x00003980
        /*0604*/ 	.word	0x00000000
        /*0608*/ 	.word	0x000000e0
        /*060c*/ 	.short	0x010a
        /*060e*/ 	.byte	0xff
	.zero		1


	//   ....[81]....
        /*0610*/ 	.word	0x00003a40
        /*0614*/ 	.word	0x00000000
        /*0618*/ 	.word	0x00000000
        /*061c*/ 	.short	0x0101
        /*061e*/ 	.byte	0xff
	.zero		1


	//   ....[82]....
        /*0620*/ 	.word	0x00003b00
        /*0624*/ 	.word	0x000000ff
        /*0628*/ 	.word	0x00000000
        /*062c*/ 	.short	0x010a
        /*062e*/ 	.byte	0x08
	.zero		1


	//   ....[83]....
        /*0630*/ 	.word	0x00003b10
        /*0634*/ 	.word	0x000000ff
        /*0638*/ 	.word	0x00000120
        /*063c*/ 	.short	0x010a
        /*063e*/ 	.byte	0x09
	.zero		1


	//   ....[84]....
        /*0640*/ 	.word	0x00003bc0
        /*0644*/ 	.word	0x000000ff
        /*0648*/ 	.word	0x00000000
        /*064c*/ 	.short	0x010a
        /*064e*/ 	.byte	0x08
	.zero		1


	//   ....[85]....
        /*0650*/ 	.word	0x00003cf0
        /*0654*/ 	.word	0x000000ff
        /*0658*/ 	.word	0x00000000
        /*065c*/ 	.short	0x010a
        /*065e*/ 	.byte	0x1e
	.zero		1


	//   ....[86]....
        /*0660*/ 	.word	0x00003ff0
        /*0664*/ 	.word	0x000000ff
        /*0668*/ 	.word	0x00000000
        /*066c*/ 	.short	0x010a
        /*066e*/ 	.byte	0x08
	.zero		1


	//   ....[87]....
        /*0670*/ 	.word	0x00004080
        /*0674*/ 	.word	0x000000ff
        /*0678*/ 	.word	0x00000000
        /*067c*/ 	.short	0x010a
        /*067e*/ 	.byte	0x08
	.zero		1


	//   ....[88]....
        /*0680*/ 	.word	0x00004110
        /*0684*/ 	.word	0x000000ff
        /*0688*/ 	.word	0x00000000
        /*068c*/ 	.short	0x010a
        /*068e*/ 	.byte	0x08
	.zero		1


	//   ....[89]....
        /*0690*/ 	.word	0x000041b0
        /*0694*/ 	.word	0x00000000
        /*0698*/ 	.word	0x00000000
        /*069c*/ 	.short	0x010a
        /*069e*/ 	.byte	0xff
	.zero		1


	//   ....[90]....
        /*06a0*/ 	.word	0x000041f0
        /*06a4*/ 	.word	0x00000000
        /*06a8*/ 	.word	0x00000000
        /*06ac*/ 	.short	0x010a
        /*06ae*/ 	.byte	0xff
	.zero		1


	//   ....[91]....
        /*06b0*/ 	.word	0x00004260
        /*06b4*/ 	.word	0x000000ff
        /*06b8*/ 	.word	0x00000000
        /*06bc*/ 	.short	0x0101
        /*06be*/ 	.byte	0x05
	.zero		1


	//   ....[92]....
        /*06c0*/ 	.word	0x000042a0
        /*06c4*/ 	.word	0x000000ff
        /*06c8*/ 	.word	0x00000160
        /*06cc*/ 	.short	0x010a
        /*06ce*/ 	.byte	0x07
	.zero		1


	//   ....[93]....
        /*06d0*/ 	.word	0x000042f0
        /*06d4*/ 	.word	0x000000ff
        /*06d8*/ 	.word	0x00000000
        /*06dc*/ 	.short	0x0101
        /*06de*/ 	.byte	0x05
	.zero		1


	//   ....[94]....
        /*06e0*/ 	.word	0x00004700
        /*06e4*/ 	.word	0x00000000
        /*06e8*/ 	.word	0x000000e0
        /*06ec*/ 	.short	0x010a
        /*06ee*/ 	.byte	0xff
	.zero		1


	//   ....[95]....
        /*06f0*/ 	.word	0x000047c0
        /*06f4*/ 	.word	0x00000000
        /*06f8*/ 	.word	0x00000000
        /*06fc*/ 	.short	0x0101
        /*06fe*/ 	.byte	0xff
	.zero		1


	//   ....[96]....
        /*0700*/ 	.word	0x00004ae0
        /*0704*/ 	.word	0x000000ff
        /*0708*/ 	.word	0x000000d8
        /*070c*/ 	.short	0x010a
        /*070e*/ 	.byte	0x06
	.zero		1


	//   ....[97]....
        /*0710*/ 	.word	0x00004d00
        /*0714*/ 	.word	0x000000ff
        /*0718*/ 	.word	0x000000b8
        /*071c*/ 	.short	0x010a
        /*071e*/ 	.byte	0x0f
	.zero		1


	//   ....[98]....
        /*0720*/ 	.word	0x00004f00
        /*0724*/ 	.word	0x000000ff
        /*0728*/ 	.word	0x000000a0
        /*072c*/ 	.short	0x010b
        /*072e*/ 	.byte	0x0f
	.zero		1


	//   ....[99]....
        /*0730*/ 	.word	0x00004f50
        /*0734*/ 	.word	0x000000ff
        /*0738*/ 	.word	0x00000000
        /*073c*/ 	.short	0x0101
        /*073e*/ 	.byte	0x10
	.zero		1


	//   ....[100]....
        /*0740*/ 	.word	0x00004f90
        /*0744*/ 	.word	0x000000ff
        /*0748*/ 	.word	0x000000b8
        /*074c*/ 	.short	0x010a
        /*074e*/ 	.byte	0x0d
	.zero		1


	//   ....[101]....
        /*0750*/ 	.word	0x000051d0
        /*0754*/ 	.word	0x000000ff
        /*0758*/ 	.word	0x000000a0
        /*075c*/ 	.short	0x010b
        /*075e*/ 	.byte	0x0d
	.zero		1


	//   ....[102]....
        /*0760*/ 	.word	0x00005240
        /*0764*/ 	.word	0x000000ff
        /*0768*/ 	.word	0x00000000
        /*076c*/ 	.short	0x0101
        /*076e*/ 	.byte	0x0f
	.zero		1


	//   ....[103]....
        /*0770*/ 	.word	0x00005290
        /*0774*/ 	.word	0x000000ff
        /*0778*/ 	.word	0x00000000
        /*077c*/ 	.short	0x010a
        /*077e*/ 	.byte	0x04
	.zero		1


	//   ....[104]....
        /*0780*/ 	.word	0x00005320
        /*0784*/ 	.word	0x000000ff
        /*0788*/ 	.word	0x00000000
        /*078c*/ 	.short	0x010a
        /*078e*/ 	.byte	0x04
	.zero		1


	//   ....[105]....
        /*0790*/ 	.word	0x000053c0
        /*0794*/ 	.word	0x00000000
        /*0798*/ 	.word	0x00000000
        /*079c*/ 	.short	0x010a
        /*079e*/ 	.byte	0xff
	.zero		1


	//   ....[106]....
        /*07a0*/ 	.word	0x00005770
        /*07a4*/ 	.word	0x00000000
        /*07a8*/ 	.word	0x000000e0
        /*07ac*/ 	.short	0x010a
        /*07ae*/ 	.byte	0xff
	.zero		1


	//   ....[107]....
        /*07b0*/ 	.word	0x00005880
        /*07b4*/ 	.word	0x00000000
        /*07b8*/ 	.word	0x00000000
        /*07bc*/ 	.short	0x0101
        /*07be*/ 	.byte	0xff
	.zero		1


	//   ....[108]....
        /*07c0*/ 	.word	0x000062e0
        /*07c4*/ 	.word	0x00000000
        /*07c8*/ 	.word	0x000000a0
        /*07cc*/ 	.short	0x010a
        /*07ce*/ 	.byte	0xff
	.zero		1


	//   ....[109]....
        /*07d0*/ 	.word	0x000064a0
        /*07d4*/ 	.word	0x00000074
        /*07d8*/ 	.word	0x00000100
        /*07dc*/ 	.short	0x010a
        /*07de*/ 	.byte	0xff
	.zero		1


	//   ....[110]....
        /*07e0*/ 	.word	0x000065a0
        /*07e4*/ 	.word	0x00000000
        /*07e8*/ 	.word	0x000000a0
        /*07ec*/ 	.short	0x010a
        /*07ee*/ 	.byte	0xff
	.zero		1


	//   ....[111]....
        /*07f0*/ 	.word	0x000066d0
        /*07f4*/ 	.word	0x00000074
        /*07f8*/ 	.word	0x00000100
        /*07fc*/ 	.short	0x010a
        /*07fe*/ 	.byte	0xff
	.zero		1


	//   ....[112]....
        /*0800*/ 	.word	0x000071e0
        /*0804*/ 	.word	0x00000000
        /*0808*/ 	.word	0x00000000
        /*080c*/ 	.short	0x0101
        /*080e*/ 	.byte	0xff
	.zero		1


	//   ....[113]....
        /*0810*/ 	.word	0x000071f0
        /*0814*/ 	.word	0x00000003
        /*0818*/ 	.word	0x000000a0
        /*081c*/ 	.short	0x010a
        /*081e*/ 	.byte	0xff
	.zero		1


	//   ....[114]....
        /*0820*/ 	.word	0x000072c0
        /*0824*/ 	.word	0x00000003
        /*0828*/ 	.word	0x000000a0
        /*082c*/ 	.short	0x010a
        /*082e*/ 	.byte	0xff
	.zero		1


	//   ....[115]....
        /*0830*/ 	.word	0x000075c0
        /*0834*/ 	.word	0x00000074
        /*0838*/ 	.word	0x00000000
        /*083c*/ 	.short	0x0101
        /*083e*/ 	.byte	0xff
	.zero		1


	//   ....[116]....
        /*0840*/ 	.word	0x00007f50
        /*0844*/ 	.word	0x00000000
        /*0848*/ 	.word	0x00000000
        /*084c*/ 	.short	0x0101
        /*084e*/ 	.byte	0xff
	.zero		1


	//   ....[117]....
        /*0850*/ 	.word	0x000081e0
        /*0854*/ 	.word	0x000000ff
        /*0858*/ 	.word	0x00000000
        /*085c*/ 	.short	0x0101
        /*085e*/ 	.byte	0x04
	.zero		1


	//   ....[118]....
        /*0860*/ 	.word	0x00008200
        /*0864*/ 	.word	0x00000002
        /*0868*/ 	.word	0x00000150
        /*086c*/ 	.short	0x010a
        /*086e*/ 	.byte	0xff
	.zero		1


	//   ....[119]....
        /*0870*/ 	.word	0x00008260
        /*0874*/ 	.word	0x00000002
        /*0878*/ 	.word	0x00000050
        /*087c*/ 	.short	0x010a
        /*087e*/ 	.byte	0xff
	.zero		1


	//   ....[120]....
        /*0880*/ 	.word	0x000082c0
        /*0884*/ 	.word	0x00000002
        /*0888*/ 	.word	0x00000050
        /*088c*/ 	.short	0x010a
        /*088e*/ 	.byte	0xff
	.zero		1


	//   ....[121]....
        /*0890*/ 	.word	0x00008310
        /*0894*/ 	.word	0x00000002
        /*0898*/ 	.word	0x000000e0
        /*089c*/ 	.short	0x010a
        /*089e*/ 	.byte	0xff
	.zero		1


	//   ....[122]....
        /*08a0*/ 	.word	0x00008370
        /*08a4*/ 	.word	0x00000000
        /*08a8*/ 	.word	0x00000000
        /*08ac*/ 	.short	0x010a
        /*08ae*/ 	.byte	0xff
	.zero		1


	//   ....[123]....
        /*08b0*/ 	.word	0x000083d0
        /*08b4*/ 	.word	0x00000000
        /*08b8*/ 	.word	0x00000000
        /*08bc*/ 	.short	0x010a
        /*08be*/ 	.byte	0xff
	.zero		1


	//   ....[124]....
        /*08c0*/ 	.word	0x00008430
        /*08c4*/ 	.word	0x00000000
        /*08c8*/ 	.word	0x00000000
        /*08cc*/ 	.short	0x010a
        /*08ce*/ 	.byte	0xff
	.zero		1


	//   ....[125]....
        /*08d0*/ 	.word	0x00008490
        /*08d4*/ 	.word	0x00000000
        /*08d8*/ 	.word	0x00000000
        /*08dc*/ 	.short	0x010a
        /*08de*/ 	.byte	0xff
	.zero		1


	//   ....[126]....
        /*08e0*/ 	.word	0x000084f0
        /*08e4*/ 	.word	0x00000000
        /*08e8*/ 	.word	0x00000000
        /*08ec*/ 	.short	0x010a
        /*08ee*/ 	.byte	0xff
	.zero		1


	//   ....[127]....
        /*08f0*/ 	.word	0x00008550
        /*08f4*/ 	.word	0x00000000
        /*08f8*/ 	.word	0x00000000
        /*08fc*/ 	.short	0x010a
        /*08fe*/ 	.byte	0xff
	.zero		1


	//   ....[128]....
        /*0900*/ 	.word	0x000085b0
        /*0904*/ 	.word	0x00000000
        /*0908*/ 	.word	0x00000000
        /*090c*/ 	.short	0x010a
        /*090e*/ 	.byte	0xff
	.zero		1


	//   ....[129]....
        /*0910*/ 	.word	0x00008610
        /*0914*/ 	.word	0x00000000
        /*0918*/ 	.word	0x00000000
        /*091c*/ 	.short	0x010a
        /*091e*/ 	.byte	0xff
	.zero		1


	//   ....[130]....
        /*0920*/ 	.word	0x00008670
        /*0924*/ 	.word	0x00000000
        /*0928*/ 	.word	0x00000000
        /*092c*/ 	.short	0x010a
        /*092e*/ 	.byte	0xff
	.zero		1


	//   ....[131]....
        /*0930*/ 	.word	0x000086c0
        /*0934*/ 	.word	0x00000000
        /*0938*/ 	.word	0x00000140
        /*093c*/ 	.short	0x010a
        /*093e*/ 	.byte	0xff
	.zero		1


	//   ....[132]....
        /*0940*/ 	.word	0x00008720
        /*0944*/ 	.word	0x00000000
        /*0948*/ 	.word	0x000000f0
        /*094c*/ 	.short	0x010a
        /*094e*/ 	.byte	0xff
	.zero		1


	//   ....[133]....
        /*0950*/ 	.word	0x00008770
        /*0954*/ 	.word	0x00000000
        /*0958*/ 	.word	0x000000e0
        /*095c*/ 	.short	0x010a
        /*095e*/ 	.byte	0xff
	.zero		1


	//   ....[134]....
        /*0960*/ 	.word	0x000087d0
        /*0964*/ 	.word	0x00000000
        /*0968*/ 	.word	0x000000f0
        /*096c*/ 	.short	0x010a
        /*096e*/ 	.byte	0xff
	.zero		1


	//   ....[135]....
        /*0970*/ 	.word	0x00008830
        /*0974*/ 	.word	0x00000004
        /*0978*/ 	.word	0x00000008
        /*097c*/ 	.short	0x010a
        /*097e*/ 	.byte	0xff
	.zero		1


	//   ....[136]....
        /*0980*/ 	.word	0x00008910
        /*0984*/ 	.word	0x00000002
        /*0988*/ 	.word	0x00000008
        /*098c*/ 	.short	0x010a
        /*098e*/ 	.byte	0xff
	.zero		1


	//   ....[137]....
        /*0990*/ 	.word	0x00008960
        /*0994*/ 	.word	0x00000000
        /*0998*/ 	.word	0x000000e0
        /*099c*/ 	.short	0x010a
        /*099e*/ 	.byte	0xff
	.zero		1


	//   ....[138]....
        /*09a0*/ 	.word	0x000089c0
        /*09a4*/ 	.word	0x00000000
        /*09a8*/ 	.word	0x00000120
        /*09ac*/ 	.short	0x010a
        /*09ae*/ 	.byte	0xff
	.zero		1


	//   ....[139]....
        /*09b0*/ 	.word	0x00008a20
        /*09b4*/ 	.word	0x00000000
        /*09b8*/ 	.word	0x00000000
        /*09bc*/ 	.short	0x010a
        /*09be*/ 	.byte	0xff
	.zero		1


	//   ....[140]....
        /*09c0*/ 	.word	0x00008a80
        /*09c4*/ 	.word	0x00000000
        /*09c8*/ 	.word	0x00000000
        /*09cc*/ 	.short	0x010a
        /*09ce*/ 	.byte	0xff
	.zero		1


	//   ....[141]....
        /*09d0*/ 	.word	0x00008ae0
        /*09d4*/ 	.word	0x00000000
        /*09d8*/ 	.word	0x00000000
        /*09dc*/ 	.short	0x010a
        /*09de*/ 	.byte	0xff
	.zero		1


	//   ....[142]....
        /*09e0*/ 	.word	0x00008b40
        /*09e4*/ 	.word	0x00000000
        /*09e8*/ 	.word	0x00000000
        /*09ec*/ 	.short	0x010a
        /*09ee*/ 	.byte	0xff
	.zero		1


	//   ....[143]....
        /*09f0*/ 	.word	0x00008ba0
        /*09f4*/ 	.word	0x00000000
        /*09f8*/ 	.word	0x00000160
        /*09fc*/ 	.short	0x010a
        /*09fe*/ 	.byte	0xff
	.zero		1


	//   ....[144]....
        /*0a00*/ 	.word	0x00008bf0
        /*0a04*/ 	.word	0x00000000
        /*0a08*/ 	.word	0x000000e0
        /*0a0c*/ 	.short	0x010a
        /*0a0e*/ 	.byte	0xff
	.zero		1


	//   ....[145]....
        /*0a10*/ 	.word	0x00008c50
        /*0a14*/ 	.word	0x00000000
        /*0a18*/ 	.word	0x000000d8
        /*0a1c*/ 	.short	0x010a
        /*0a1e*/ 	.byte	0xff
	.zero		1


	//   ....[146]....
        /*0a20*/ 	.word	0x00008cb0
        /*0a24*/ 	.word	0x00000000
        /*0a28*/ 	.word	0x000000b8
        /*0a2c*/ 	.short	0x010a
        /*0a2e*/ 	.byte	0xff
	.zero		1


	//   ....[147]....
        /*0a30*/ 	.word	0x00008d10
        /*0a34*/ 	.word	0x00000000
        /*0a38*/ 	.word	0x000000b8
        /*0a3c*/ 	.short	0x010a
        /*0a3e*/ 	.byte	0xff
	.zero		1


	//   ....[148]....
        /*0a40*/ 	.word	0x00008d70
        /*0a44*/ 	.word	0x00000000
        /*0a48*/ 	.word	0x00000000
        /*0a4c*/ 	.short	0x010a
        /*0a4e*/ 	.byte	0xff
	.zero		1


	//   ....[149]....
        /*0a50*/ 	.word	0x00008dd0
        /*0a54*/ 	.word	0x00000000
        /*0a58*/ 	.word	0x00000000
        /*0a5c*/ 	.short	0x010a
        /*0a5e*/ 	.byte	0xff
	.zero		1


	//   ....[150]....
        /*0a60*/ 	.word	0x00008e20
        /*0a64*/ 	.word	0x00000000
        /*0a68*/ 	.word	0x000000e0
        /*0a6c*/ 	.short	0x010a
        /*0a6e*/ 	.byte	0xff
	.zero		1


	//   ....[151]....
        /*0a70*/ 	.word	0x00008e70
        /*0a74*/ 	.word	0x00000000
        /*0a78*/ 	.word	0x000000a0
        /*0a7c*/ 	.short	0x010a
        /*0a7e*/ 	.byte	0xff
	.zero		1


	//   ....[152]....
        /*0a80*/ 	.word	0x00008ec0
        /*0a84*/ 	.word	0x00000074
        /*0a88*/ 	.word	0x00000100
        /*0a8c*/ 	.short	0x010a
        /*0a8e*/ 	.byte	0xff
	.zero		1


	//   ....[153]....
        /*0a90*/ 	.word	0x00008f10
        /*0a94*/ 	.word	0x00000003
        /*0a98*/ 	.word	0x000000a0
        /*0a9c*/ 	.short	0x010a
        /*0a9e*/ 	.byte	0xff
	.zero		1


	//----- nvinfo : EIATTR_NUM_MBARRIERS
	.align		4
.L_47:
        /*0aa0*/ 	.byte	0x03, 0x38
        /*0aa2*/ 	.short	0x002d


	//----- nvinfo : EIATTR_EXIT_INSTR_OFFSETS
	.align		4
        /*0aa4*/ 	.byte	0x04, 0x1c
        /*0aa6*/ 	.short	(.L_49 - .L_48)


	//   ....[0]....
.L_48:
        /*0aa8*/ 	.word	0x00002c50


	//   ....[1]....
        /*0aac*/ 	.word	0x00003140


	//   ....[2]....
        /*0ab0*/ 	.word	0x000031a0


	//   ....[3]....
        /*0ab4*/ 	.word	0x00004520


	//   ....[4]....
        /*0ab8*/ 	.word	0x000053f0


	//   ....[5]....
        /*0abc*/ 	.word	0x00005430


	//   ....[6]....
        /*0ac0*/ 	.word	0x000080e0


	//   ....[7]....
        /*0ac4*/ 	.word	0x00008150


	//   ....[8]....
        /*0ac8*/ 	.word	0x00008180


	//   ....[9]....
        /*0acc*/ 	.word	0x000081f0


	//----- nvinfo : EIATTR_MAX_THREADS
	.align		4
.L_49:
        /*0ad0*/ 	.byte	0x04, 0x05
        /*0ad2*/ 	.short	(.L_51 - .L_50)
.L_50:
        /*0ad4*/ 	.word	0x00000100
        /*0ad8*/ 	.word	0x00000001
        /*0adc*/ 	.word	0x00000001


	//----- nvinfo : EIATTR_CRS_STACK_SIZE
	.align		4
.L_51:
        /*0ae0*/ 	.byte	0x04, 0x1e
        /*0ae2*/ 	.short	(.L_53 - .L_52)
.L_52:
        /*0ae4*/ 	.word	0x00000000


	//----- nvinfo : EIATTR_CBANK_PARAM_SIZE
	.align		4
.L_53:
        /*0ae8*/ 	.byte	0x03, 0x19
        /*0aea*/ 	.short	0x0800


	//----- nvinfo : EIATTR_PARAM_CBANK
	.align		4
        /*0aec*/ 	.byte	0x04, 0x0a
        /*0aee*/ 	.short	(.L_55 - .L_54)
	.align		4
.L_54:
        /*0af0*/ 	.word	index@(.nv.constant0._ZN7cutlass13device_kernelINS_4gemm6kernel13GemmUniversalIN4cute5tupleIJiiiiEEENS1_10collective13CollectiveMmaINS1_35MainloopSm100TmaUmmaWarpSpecializedILi10ELi2ELi4ENS5_IJNS4_1CILi2EEENSA_ILi1EEESC_EEEEENS5_IJNSA_ILi256EEENSA_ILi64EEESG_EEENS_6half_tENS5_IJlSC_lEEESI_SJ_NS4_8TiledMMAINS4_8MMA_AtomIJNS4_26SM100_MMA_F16BF16_2x1SM_SSISI_SI_fLi256ELi64ELNS4_4UMMA5MajorE0ELSO_0ELNSN_7ScaleInE0ELSP_0EEEEEENS4_6LayoutINS5_IJSC_SC_SC_EEENS5_IJNSA_ILi0EEESU_SU_EEEEENS5_IJNS4_10UnderscoreESX_SX_EEEEENS4_18SM100_TMA_2SM_LOADENS4_14ComposedLayoutINS4_7SwizzleILi3ELi4ELi3EEENS4_18smem_ptr_flag_bitsILi16EEENSS_INS5_IJNSA_ILi8EEESG_EEENS5_IJSG_SC_EEEEEEEvNS4_8identityES10_S1A_vS1B_EENS_8epilogue10collective18CollectiveEpilogueINS1D_23Sm100TmaWarpSpecializedILi3ELi2ELi32ELb1ELb0EEEJNS5_IJNSA_ILi128EEESG_SG_EEENS5_IJNSS_IS1I_SC_EENSS_INSA_ILi32EEESC_EEEEESI_SJ_SI_SJ_NS1D_6fusion15FusionCallbacksIS1H_NS1O_17LinCombPerRowBiasISI_fSI_SI_fLi8ELNS_15FloatRoundStyleE2EEES1J_S1N_JEEENS4_5SM1004TMEM4LOAD26SM100_TMEM_LOAD_32dp32b32xENS4_13SM90_TMA_LOADENS11_INS12_ILi2ELi4ELi3EEES15_NSS_INS5_IJS16_S1L_EEENS5_IJS1L_SC_EEEEEEENS4_39AutoVectorizingCopyWithAssumedAlignmentILi128EEENS4_14SM90_TMA_STOREES23_S25_S25_EEEvvEEEEvNT_6ParamsE)
        /*0af4*/ 	.short	0x0380
        /*0af6*/ 	.short	0x0800


	//----- nvinfo : EIATTR_SW_WAR
	.align		4
.L_55:
        /*0af8*/ 	.byte	0x04, 0x36
        /*0afa*/ 	.short	(.L_57 - .L_56)
.L_56:
        /*0afc*/ 	.word	0x00000008
.L_57:


//--------------------- .nv.callgraph             --------------------------
	.section	.nv.callgraph,"",@"SHT_CUDA_CALLGRAPH"
	.align	4
	.sectionentsize	8
	.align		4
        /*0000*/ 	.word	0x00000000
	.align		4
        /*0004*/ 	.word	0xffffffff
	.align		4
        /*0008*/ 	.word	index@(_ZN7cutlass13device_kernelINS_4gemm6kernel13GemmUniversalIN4cute5tupleIJiiiiEEENS1_10collective13CollectiveMmaINS1_35MainloopSm100TmaUmmaWarpSpecializedILi10ELi2ELi4ENS5_IJNS4_1CILi2EEENSA_ILi1EEESC_EEEEENS5_IJNSA_ILi256EEENSA_ILi64EEESG_EEENS_6half_tENS5_IJlSC_lEEESI_SJ_NS4_8TiledMMAINS4_8MMA_AtomIJNS4_26SM100_MMA_F16BF16_2x1SM_SSISI_SI_fLi256ELi64ELNS4_4UMMA5MajorE0ELSO_0ELNSN_7ScaleInE0ELSP_0EEEEEENS4_6LayoutINS5_IJSC_SC_SC_EEENS5_IJNSA_ILi0EEESU_SU_EEEEENS5_IJNS4_10UnderscoreESX_SX_EEEEENS4_18SM100_TMA_2SM_LOADENS4_14ComposedLayoutINS4_7SwizzleILi3ELi4ELi3EEENS4_18smem_ptr_flag_bitsILi16EEENSS_INS5_IJNSA_ILi8EEESG_EEENS5_IJSG_SC_EEEEEEEvNS4_8identityES10_S1A_vS1B_EENS_8epilogue10collective18CollectiveEpilogueINS1D_23Sm100TmaWarpSpecializedILi3ELi2ELi32ELb1ELb0EEEJNS5_IJNSA_ILi128EEESG_SG_EEENS5_IJNSS_IS1I_SC_EENSS_INSA_ILi32EEESC_EEEEESI_SJ_SI_SJ_NS1D_6fusion15FusionCallbacksIS1H_NS1O_17LinCombPerRowBiasISI_fSI_SI_fLi8ELNS_15FloatRoundStyleE2EEES1J_S1N_JEEENS4_5SM1004TMEM4LOAD26SM100_TMEM_LOAD_32dp32b32xENS4_13SM90_TMA_LOADENS11_INS12_ILi2ELi4ELi3EEES15_NSS_INS5_IJS16_S1L_EEENS5_IJS1L_SC_EEEEEEENS4_39AutoVectorizingCopyWithAssumedAlignmentILi128EEENS4_14SM90_TMA_STOREES23_S25_S25_EEEvvEEEEvNT_6ParamsE)
	.align		4
        /*000c*/ 	.word	index@(__assertfail)
	.align		4
        /*0010*/ 	.word	0x00000000
	.align		4
        /*0014*/ 	.word	0xfffffffe
	.align		4
        /*0018*/ 	.word	0x00000000
	.align		4
        /*001c*/ 	.word	0xfffffffd
	.align		4
        /*0020*/ 	.word	0x00000000
	.align		4
        /*0024*/ 	.word	0xfffffffc


//--------------------- .nv.constant4             --------------------------
	.section	.nv.constant4,"a",@progbits
	.align	8
	.align		8
.nv.constant4:
        /*0000*/ 	.dword	__assertfail
	.align		8
        /*0008*/ 	.dword	__unnamed_1
	.align		8
        /*0010*/ 	.dword	__unnamed_2
	.align		8
        /*0018*/ 	.dword	_ZN39_INTERNAL_016d7429_4_k_cu_1c97cd74_41154cuda3std3__45__cpo5beginE
	.align		8
        /*0020*/ 	.dword	_ZN39_INTERNAL_016d7429_4_k_cu_1c97cd74_41154cuda3std3__45__cpo3endE
	.align		8
        /*0028*/ 	.dword	_ZN39_INTERNAL_016d7429_4_k_cu_1c97cd74_41154cuda3std3__45__cpo6cbeginE
	.align		8
        /*0030*/ 	.dword	_ZN39_INTERNAL_016d7429_4_k_cu_1c97cd74_41154cuda3std3__45__cpo4cendE
	.align		8
        /*0038*/ 	.dword	_ZN39_INTERNAL_016d7429_4_k_cu_1c97cd74_41154cuda3std3__441_GLOBAL__N__016d7429_4_k_cu_1c97cd74_41156ignoreE
	.align		8
        /*0040*/ 	.dword	_ZN39_INTERNAL_016d7429_4_k_cu_1c97cd74_41154cuda3std3__419piecewise_constructE
	.align		8
        /*0048*/ 	.dword	_ZN39_INTERNAL_016d7429_4_k_cu_1c97cd74_41154cuda3std3__48in_placeE
	.align		8
        /*0050*/ 	.dword	_ZN39_INTERNAL_016d7429_4_k_cu_1c97cd74_41154cuda3std6ranges3__45__cpo4swapE
	.align		8
        /*0058*/ 	.dword	_ZN39_INTERNAL_016d7429_4_k_cu_1c97cd74_41154cuda3std6ranges3__45__cpo9iter_moveE
	.align		8
        /*0060*/ 	.dword	_ZN39_INTERNAL_016d7429_4_k_cu_1c97cd74_41154cute7productE
	.align		8
        /*0068*/ 	.dword	_ZN39_INTERNAL_016d7429_4_k_cu_1c97cd74_41154cute1_E
	.align		8
        /*0070*/ 	.dword	$str$25
	.align		8
        /*0078*/ 	.dword	$str$26
	.align		8
        /*0080*/ 	.dword	$str$27
	.align		8
        /*0088*/ 	.dword	$str$28


//--------------------- .text._ZN7cutlass13device_kernelINS_4gemm6kernel13GemmUniversalIN4cute5tupleIJiiiiEEENS1_10collective13CollectiveMmaINS1_35MainloopSm100TmaUmmaWarpSpecializedILi10ELi2ELi4ENS5_IJNS4_1CILi2EEENSA_ILi1EEESC_EEEEENS5_IJNSA_ILi256EEENSA_ILi64EEESG_EEENS_6half_tENS5_IJlSC_lEEESI_SJ_NS4_8TiledMMAINS4_8MMA_AtomIJNS4_26SM100_MMA_F16BF16_2x1SM_SSISI_SI_fLi256ELi64ELNS4_4UMMA5MajorE0ELSO_0ELNSN_7ScaleInE0ELSP_0EEEEEENS4_6LayoutINS5_IJSC_SC_SC_EEENS5_IJNSA_ILi0EEESU_SU_EEEEENS5_IJNS4_10UnderscoreESX_SX_EEEEENS4_18SM100_TMA_2SM_LOADENS4_14ComposedLayoutINS4_7SwizzleILi3ELi4ELi3EEENS4_18smem_ptr_flag_bitsILi16EEENSS_INS5_IJNSA_ILi8EEESG_EEENS5_IJSG_SC_EEEEEEEvNS4_8identityES10_S1A_vS1B_EENS_8epilogue10collective18CollectiveEpilogueINS1D_23Sm100TmaWarpSpecializedILi3ELi2ELi32ELb1ELb0EEEJNS5_IJNSA_ILi128EEESG_SG_EEENS5_IJNSS_IS1I_SC_EENSS_INSA_ILi32EEESC_EEEEESI_SJ_SI_SJ_NS1D_6fusion15FusionCallbacksIS1H_NS1O_17LinCombPerRowBiasISI_fSI_SI_fLi8ELNS_15FloatRoundStyleE2EEES1J_S1N_JEEENS4_5SM1004TMEM4LOAD26SM100_TMEM_LOAD_32dp32b32xENS4_13SM90_TMA_LOADENS11_INS12_ILi2ELi4ELi3EEES15_NSS_INS5_IJS16_S1L_EEENS5_IJS1L_SC_EEEEEEENS4_39AutoVectorizingCopyWithAssumedAlignmentILi128EEENS4_14SM90_TMA_STOREES23_S25_S25_EEEvvEEEEvNT_6ParamsE --------------------------
	.section	.text._ZN7cutlass13device_kernelINS_4gemm6kernel13GemmUniversalIN4cute5tupleIJiiiiEEENS1_10collective13CollectiveMmaINS1_35MainloopSm100TmaUmmaWarpSpecializedILi10ELi2ELi4ENS5_IJNS4_1CILi2EEENSA_ILi1EEESC_EEEEENS5_IJNSA_ILi256EEENSA_ILi64EEESG_EEENS_6half_tENS5_IJlSC_lEEESI_SJ_NS4_8TiledMMAINS4_8MMA_AtomIJNS4_26SM100_MMA_F16BF16_2x1SM_SSISI_SI_fLi256ELi64ELNS4_4UMMA5MajorE0ELSO_0ELNSN_7ScaleInE0ELSP_0EEEEEENS4_6LayoutINS5_IJSC_SC_SC_EEENS5_IJNSA_ILi0EEESU_SU_EEEEENS5_IJNS4_10UnderscoreESX_SX_EEEEENS4_18SM100_TMA_2SM_LOADENS4_14ComposedLayoutINS4_7SwizzleILi3ELi4ELi3EEENS4_18smem_ptr_flag_bitsILi16EEENSS_INS5_IJNSA_ILi8EEESG_EEENS5_IJSG_SC_EEEEEEEvNS4_8identityES10_S1A_vS1B_EENS_8epilogue10collective18CollectiveEpilogueINS1D_23Sm100TmaWarpSpecializedILi3ELi2ELi32ELb1ELb0EEEJNS5_IJNSA_ILi128EEESG_SG_EEENS5_IJNSS_IS1I_SC_EENSS_INSA_ILi32EEESC_EEEEESI_SJ_SI_SJ_NS1D_6fusion15FusionCallbacksIS1H_NS1O_17LinCombPerRowBiasISI_fSI_SI_fLi8ELNS_15FloatRoundStyleE2EEES1J_S1N_JEEENS4_5SM1004TMEM4LOAD26SM100_TMEM_LOAD_32dp32b32xENS4_13SM90_TMA_LOADENS11_INS12_ILi2ELi4ELi3EEES15_NSS_INS5_IJS16_S1L_EEENS5_IJS1L_SC_EEEEEEENS4_39AutoVectorizingCopyWithAssumedAlignmentILi128EEENS4_14SM90_TMA_STOREES23_S25_S25_EEEvvEEEEvNT_6ParamsE,"ax",@progbits
	.align	128
.text._ZN7cutlass13device_kernelINS_4gemm6kernel13GemmUniversalIN4cute5tupleIJiiiiEEENS1_10collective13CollectiveMmaINS1_35MainloopSm100TmaUmmaWarpSpecializedILi10ELi2ELi4ENS5_IJNS4_1CILi2EEENSA_ILi1EEESC_EEEEENS5_IJNSA_ILi256EEENSA_ILi64EEESG_EEENS_6half_tENS5_IJlSC_lEEESI_SJ_NS4_8TiledMMAINS4_8MMA_AtomIJNS4_26SM100_MMA_F16BF16_2x1SM_SSISI_SI_fLi256ELi64ELNS4_4UMMA5MajorE0ELSO_0ELNSN_7ScaleInE0ELSP_0EEEEEENS4_6LayoutINS5_IJSC_SC_SC_EEENS5_IJNSA_ILi0EEESU_SU_EEEEENS5_IJNS4_10UnderscoreESX_SX_EEEEENS4_18SM100_TMA_2SM_LOADENS4_14ComposedLayoutINS4_7SwizzleILi3ELi4ELi3EEENS4_18smem_ptr_flag_bitsILi16EEENSS_INS5_IJNSA_ILi8EEESG_EEENS5_IJSG_SC_EEEEEEEvNS4_8identityES10_S1A_vS1B_EENS_8epilogue10collective18CollectiveEpilogueINS1D_23Sm100TmaWarpSpecializedILi3ELi2ELi32ELb1ELb0EEEJNS5_IJNSA_ILi128EEESG_SG_EEENS5_IJNSS_IS1I_SC_EENSS_INSA_ILi32EEESC_EEEEESI_SJ_SI_SJ_NS1D_6fusion15FusionCallbacksIS1H_NS1O_17LinCombPerRowBiasISI_fSI_SI_fLi8ELNS_15FloatRoundStyleE2EEES1J_S1N_JEEENS4_5SM1004TMEM4LOAD26SM100_TMEM_LOAD_32dp32b32xENS4_13SM90_TMA_LOADENS11_INS12_ILi2ELi4ELi3EEES15_NSS_INS5_IJS16_S1L_EEENS5_IJS1L_SC_EEEEEEENS4_39AutoVectorizingCopyWithAssumedAlignmentILi128EEENS4_14SM90_TMA_STOREES23_S25_S25_EEEvvEEEEvNT_6ParamsE:
        .type           _ZN7cutlass13device_kernelINS_4gemm6kernel13GemmUniversalIN4cute5tupleIJiiiiEEENS1_10collective13CollectiveMmaINS1_35MainloopSm100TmaUmmaWarpSpecializedILi10ELi2ELi4ENS5_IJNS4_1CILi2EEENSA_ILi1EEESC_EEEEENS5_IJNSA_ILi256EEENSA_ILi64EEESG_EEENS_6half_tENS5_IJlSC_lEEESI_SJ_NS4_8TiledMMAINS4_8MMA_AtomIJNS4_26SM100_MMA_F16BF16_2x1SM_SSISI_SI_fLi256ELi64ELNS4_4UMMA5MajorE0ELSO_0ELNSN_7ScaleInE0ELSP_0EEEEEENS4_6LayoutINS5_IJSC_SC_SC_EEENS5_IJNSA_ILi0EEESU_SU_EEEEENS5_IJNS4_10UnderscoreESX_SX_EEEEENS4_18SM100_TMA_2SM_LOADENS4_14ComposedLayoutINS4_7SwizzleILi3ELi4ELi3EEENS4_18smem_ptr_flag_bitsILi16EEENSS_INS5_IJNSA_ILi8EEESG_EEENS5_IJSG_SC_EEEEEEEvNS4_8identityES10_S1A_vS1B_EENS_8epilogue10collective18CollectiveEpilogueINS1D_23Sm100TmaWarpSpecializedILi3ELi2ELi32ELb1ELb0EEEJNS5_IJNSA_ILi128EEESG_SG_EEENS5_IJNSS_IS1I_SC_EENSS_INSA_ILi32EEESC_EEEEESI_SJ_SI_SJ_NS1D_6fusion15FusionCallbacksIS1H_NS1O_17LinCombPerRowBiasISI_fSI_SI_fLi8ELNS_15FloatRoundStyleE2EEES1J_S1N_JEEENS4_5SM1004TMEM4LOAD26SM100_TMEM_LOAD_32dp32b32xENS4_13SM90_TMA_LOADENS11_INS12_ILi2ELi4ELi3EEES15_NSS_INS5_IJS16_S1L_EEENS5_IJS1L_SC_EEEEEEENS4_39AutoVectorizingCopyWithAssumedAlignmentILi128EEENS4_14SM90_TMA_STOREES23_S25_S25_EEEvvEEEEvNT_6ParamsE,@function
        .size           _ZN7cutlass13device_kernelINS_4gemm6kernel13GemmUniversalIN4cute5tupleIJiiiiEEENS1_10collective13CollectiveMmaINS1_35MainloopSm100TmaUmmaWarpSpecializedILi10ELi2ELi4ENS5_IJNS4_1CILi2EEENSA_ILi1EEESC_EEEEENS5_IJNSA_ILi256EEENSA_ILi64EEESG_EEENS_6half_tENS5_IJlSC_lEEESI_SJ_NS4_8TiledMMAINS4_8MMA_AtomIJNS4_26SM100_MMA_F16BF16_2x1SM_SSISI_SI_fLi256ELi64ELNS4_4UMMA5MajorE0ELSO_0ELNSN_7ScaleInE0ELSP_0EEEEEENS4_6LayoutINS5_IJSC_SC_SC_EEENS5_IJNSA_ILi0EEESU_SU_EEEEENS5_IJNS4_10UnderscoreESX_SX_EEEEENS4_18SM100_TMA_2SM_LOADENS4_14ComposedLayoutINS4_7SwizzleILi3ELi4ELi3EEENS4_18smem_ptr_flag_bitsILi16EEENSS_INS5_IJNSA_ILi8EEESG_EEENS5_IJSG_SC_EEEEEEEvNS4_8identityES10_S1A_vS1B_EENS_8epilogue10collective18CollectiveEpilogueINS1D_23Sm100TmaWarpSpecializedILi3ELi2ELi32ELb1ELb0EEEJNS5_IJNSA_ILi128EEESG_SG_EEENS5_IJNSS_IS1I_SC_EENSS_INSA_ILi32EEESC_EEEEESI_SJ_SI_SJ_NS1D_6fusion15FusionCallbacksIS1H_NS1O_17LinCombPerRowBiasISI_fSI_SI_fLi8ELNS_15FloatRoundStyleE2EEES1J_S1N_JEEENS4_5SM1004TMEM4LOAD26SM100_TMEM_LOAD_32dp32b32xENS4_13SM90_TMA_LOADENS11_INS12_ILi2ELi4ELi3EEES15_NSS_INS5_IJS16_S1L_EEENS5_IJS1L_SC_EEEEEEENS4_39AutoVectorizingCopyWithAssumedAlignmentILi128EEENS4_14SM90_TMA_STOREES23_S25_S25_EEEvvEEEEvNT_6ParamsE,(.L_x_195 - _ZN7cutlass13device_kernelINS_4gemm6kernel13GemmUniversalIN4cute5tupleIJiiiiEEENS1_10collective13CollectiveMmaINS1_35MainloopSm100TmaUmmaWarpSpecializedILi10ELi2ELi4ENS5_IJNS4_1CILi2EEENSA_ILi1EEESC_EEEEENS5_IJNSA_ILi256EEENSA_ILi64EEESG_EEENS_6half_tENS5_IJlSC_lEEESI_SJ_NS4_8TiledMMAINS4_8MMA_AtomIJNS4_26SM100_MMA_F16BF16_2x1SM_SSISI_SI_fLi256ELi64ELNS4_4UMMA5MajorE0ELSO_0ELNSN_7ScaleInE0ELSP_0EEEEEENS4_6LayoutINS5_IJSC_SC_SC_EEENS5_IJNSA_ILi0EEESU_SU_EEEEENS5_IJNS4_10UnderscoreESX_SX_EEEEENS4_18SM100_TMA_2SM_LOADENS4_14ComposedLayoutINS4_7SwizzleILi3ELi4ELi3EEENS4_18smem_ptr_flag_bitsILi16EEENSS_INS5_IJNSA_ILi8EEESG_EEENS5_IJSG_SC_EEEEEEEvNS4_8identityES10_S1A_vS1B_EENS_8epilogue10collective18CollectiveEpilogueINS1D_23Sm100TmaWarpSpecializedILi3ELi2ELi32ELb1ELb0EEEJNS5_IJNSA_ILi128EEESG_SG_EEENS5_IJNSS_IS1I_SC_EENSS_INSA_ILi32EEESC_EEEEESI_SJ_SI_SJ_NS1D_6fusion15FusionCallbacksIS1H_NS1O_17LinCombPerRowBiasISI_fSI_SI_fLi8ELNS_15FloatRoundStyleE2EEES1J_S1N_JEEENS4_5SM1004TMEM4LOAD26SM100_TMEM_LOAD_32dp32b32xENS4_13SM90_TMA_LOADENS11_INS12_ILi2ELi4ELi3EEES15_NSS_INS5_IJS16_S1L_EEENS5_IJS1L_SC_EEEEEEENS4_39AutoVectorizingCopyWithAssumedAlignmentILi128EEENS4_14SM90_TMA_STOREES23_S25_S25_EEEvvEEEEvNT_6ParamsE)
        .other          _ZN7cutlass13device_kernelINS_4gemm6kernel13GemmUniversalIN4cute5tupleIJiiiiEEENS1_10collective13CollectiveMmaINS1_35MainloopSm100TmaUmmaWarpSpecializedILi10ELi2ELi4ENS5_IJNS4_1CILi2EEENSA_ILi1EEESC_EEEEENS5_IJNSA_ILi256EEENSA_ILi64EEESG_EEENS_6half_tENS5_IJlSC_lEEESI_SJ_NS4_8TiledMMAINS4_8MMA_AtomIJNS4_26SM100_MMA_F16BF16_2x1SM_SSISI_SI_fLi256ELi64ELNS4_4UMMA5MajorE0ELSO_0ELNSN_7ScaleInE0ELSP_0EEEEEENS4_6LayoutINS5_IJSC_SC_SC_EEENS5_IJNSA_ILi0EEESU_SU_EEEEENS5_IJNS4_10UnderscoreESX_SX_EEEEENS4_18SM100_TMA_2SM_LOADENS4_14ComposedLayoutINS4_7SwizzleILi3ELi4ELi3EEENS4_18smem_ptr_flag_bitsILi16EEENSS_INS5_IJNSA_ILi8EEESG_EEENS5_IJSG_SC_EEEEEEEvNS4_8identityES10_S1A_vS1B_EENS_8epilogue10collective18CollectiveEpilogueINS1D_23Sm100TmaWarpSpecializedILi3ELi2ELi32ELb1ELb0EEEJNS5_IJNSA_ILi128EEESG_SG_EEENS5_IJNSS_IS1I_SC_EENSS_INSA_ILi32EEESC_EEEEESI_SJ_SI_SJ_NS1D_6fusion15FusionCallbacksIS1H_NS1O_17LinCombPerRowBiasISI_fSI_SI_fLi8ELNS_15FloatRoundStyleE2EEES1J_S1N_JEEENS4_5SM1004TMEM4LOAD26SM100_TMEM_LOAD_32dp32b32xENS4_13SM90_TMA_LOADENS11_INS12_ILi2ELi4ELi3EEES15_NSS_INS5_IJS16_S1L_EEENS5_IJS1L_SC_EEEEEEENS4_39AutoVectorizingCopyWithAssumedAlignmentILi128EEENS4_14SM90_TMA_STOREES23_S25_S25_EEEvvEEEEvNT_6ParamsE,@"STO_CUDA_ENTRY STV_DEFAULT"
_ZN7cutlass13device_kernelINS_4gemm6kernel13GemmUniversalIN4cute5tupleIJiiiiEEENS1_10collective13CollectiveMmaINS1_35MainloopSm100TmaUmmaWarpSpecializedILi10ELi2ELi4ENS5_IJNS4_1CILi2EEENSA_ILi1EEESC_EEEEENS5_IJNSA_ILi256EEENSA_ILi64EEESG_EEENS_6half_tENS5_IJlSC_lEEESI_SJ_NS4_8TiledMMAINS4_8MMA_AtomIJNS4_26SM100_MMA_F16BF16_2x1SM_SSISI_SI_fLi256ELi64ELNS4_4UMMA5MajorE0ELSO_0ELNSN_7ScaleInE0ELSP_0EEEEEENS4_6LayoutINS5_IJSC_SC_SC_EEENS5_IJNSA_ILi0EEESU_SU_EEEEENS5_IJNS4_10UnderscoreESX_SX_EEEEENS4_18SM100_TMA_2SM_LOADENS4_14ComposedLayoutINS4_7SwizzleILi3ELi4ELi3EEENS4_18smem_ptr_flag_bitsILi16EEENSS_INS5_IJNSA_ILi8EEESG_EEENS5_IJSG_SC_EEEEEEEvNS4_8identityES10_S1A_vS1B_EENS_8epilogue10collective18CollectiveEpilogueINS1D_23Sm100TmaWarpSpecializedILi3ELi2ELi32ELb1ELb0EEEJNS5_IJNSA_ILi128EEESG_SG_EEENS5_IJNSS_IS1I_SC_EENSS_INSA_ILi32EEESC_EEEEESI_SJ_SI_SJ_NS1D_6fusion15FusionCallbacksIS1H_NS1O_17LinCombPerRowBiasISI_fSI_SI_fLi8ELNS_15FloatRoundStyleE2EEES1J_S1N_JEEENS4_5SM1004TMEM4LOAD26SM100_TMEM_LOAD_32dp32b32xENS4_13SM90_TMA_LOADENS11_INS12_ILi2ELi4ELi3EEES15_NSS_INS5_IJS16_S1L_EEENS5_IJS1L_SC_EEEEEEENS4_39AutoVectorizingCopyWithAssumedAlignmentILi128EEENS4_14SM90_TMA_STOREES23_S25_S25_EEEvvEEEEvNT_6ParamsE:
[----:B------:R-:W1:Y:S01]  /*0000*/  LDC R1, c[0x0][0x37c] ;  /* 0x0000df00ff017b82 */ /* 0x000e620000000800 */
[----:B------:R-:W2:Y:S01]  /*0010*/  S2R R104, SR_TID.X ;  /* 0x0000000000687919 */ /* 0x000ea20000002100 */
[----:B------:R-:W3:Y:S06]  /*0020*/  LDCU.64 UR8, c[0x0][0x890] ;  /* 0x00011200ff0877ac */ /* 0x000eec0008000a00 */
[----:B------:R-:W4:Y:S01]  /*0030*/  S2UR UR37, SR_CgaCtaId ;  /* 0x00000000002579c3 */ /* 0x000f220000008800 */
[----:B------:R-:W-:Y:S01]  /*0040*/  PRMT R98, RZ, 0x7610, R98 ;  /* 0x00007610ff627816 */ /* 0x000fe20000000062 */
[----:B------:R-:W1:Y:S01]  /*0050*/  LDCU.64 UR46, c[0x0][0x358] ;  /* 0x00006b00ff2e77ac */ /* 0x000e620008000a00 */
[----:B------:R-:W-:-:S02]  /*0060*/  ELECT P0, URZ, PT ;  /* 0x0000000000ff782f */ /* 0x000fc40003800000 */
[----:B---3--:R-:W-:-:S04]  /*0070*/  ISETP.NE.U32.AND P1, PT, RZ, UR8, PT ;  /* 0x00000008ff007c0c */ /* 0x008fc8000bf25070 */
[----:B------:R-:W-:Y:S01]  /*0080*/  ISETP.NE.AND.EX P2, PT, RZ, UR9, PT, P1 ;  /* 0x00000009ff007c0c */ /* 0x000fe2000bf45310 */
[----:B----4-:R-:W-:Y:S02]  /*0090*/  ULOP3.LUT UR5, UR37, 0x1, URZ, 0xc0, !UPT ;  /* 0x0000000125057892 */ /* 0x010fe4000f8ec0ff */
[----:B------:R-:W-:Y:S01]  /*00a0*/  ULOP3.LUT UR4, UR37, 0x1, URZ, 0x3c, !UPT ;  /* 0x0000000125047892 */ /* 0x000fe2000f8e3cff */
[----:B--2---:R-:W-:-:S05]  /*00b0*/  SHF.R.U32.HI R103, RZ, 0x5, R104 ;  /* 0x00000005ff677819 */ /* 0x004fca0000011668 */
[----:B------:R-:W2:Y:S02]  /*00c0*/  SHFL.IDX PT, R0, R103, RZ, 0x1f ;  /* 0x00001fff67007589 */ /* 0x000ea400000e0000 */
[----:B--2---:R-:W-:Y:S02]  /*00d0*/  R2UR UR10, R0 ;  /* 0x00000000000a72ca */ /* 0x004fe400000e0000 */
[----:B-1----:R-:W-:Y:S05]  /*00e0*/  @P2 BRA `(.L_x_0) ;  /* 0x00000000002c2947 */ /* 0x002fea0003800000 */
[----:B------:R-:W1:Y:S02]  /*00f0*/  LDCU.64 UR6, c[0x0][0x888] ;  /* 0x00011100ff0677ac */ /* 0x000e640008000a00 */
[----:B-1----:R-:W-:-:S04]  /*0100*/  UISETP.NE.U32.AND UP0, UPT, UR6, URZ, UPT ;  /* 0x000000ff0600728c */ /* 0x002fc8000bf05070 */
[----:B------:R-:W-:-:S09]  /*0110*/  UISETP.NE.AND.EX UP0, UPT, UR7, URZ, UPT, UP0 ;  /* 0x000000ff0700728c */ /* 0x000fd2000bf05300 */
[----:B------:R-:W-:Y:S05]  /*0120*/  BRA.U !UP0, `(.L_x_1) ;  /* 0x0000000108107547 */ /* 0x000fea000b800000 */
[----:B------:R-:W1:Y:S02]  /*0130*/  LDC.64 R48, c[0x0][0x888] ;  /* 0x00022200ff307b82 */ /* 0x000e640000000a00 */
[----:B-1----:R1:W5:Y:S01]  /*0140*/  LDG.E R48, desc[UR46][R48.64] ;  /* 0x0000002e30307981 */ /* 0x002362000c1e1900 */
[----:B------:R-:W-:Y:S01]  /*0150*/  HFMA2 R98, -RZ, RZ, 0, 5.9604644775390625e-08 ;  /* 0x00000001ff627431 */ /* 0x000fe200000001ff */
[----:B------:R-:W-:Y:S05]  /*0160*/  BRA `(.L_x_0) ;  /* 0x00000000000c7947 */ /* 0x000fea0003800000 */
.L_x_1:
[----:B------:R-:W1:Y:S01]  /*0170*/  LDCU UR6, c[0x0][0x880] ;  /* 0x00011000ff0677ac */ /* 0x000e620008000800 */
[----:B------:R-:W-:Y:S01]  /*0180*/  HFMA2 R98, -RZ, RZ, 0, 5.9604644775390625e-08 ;  /* 0x00000001ff627431 */ /* 0x000fe200000001ff */
[----:B-1----:R-:W-:-:S07]  /*0190*/  MOV R48, UR6 ;  /* 0x0000000600307c02 */ /* 0x002fce0008000f00 */
.L_x_0:
[----:B------:R-:W2:Y:S02]  /*01a0*/  LDCU.64 UR6, c[0x0][0x8b0] ;  /* 0x00011600ff0677ac */ /* 0x000ea40008000a00 */
[----:B--2---:R-:W-:-:S04]  /*01b0*/  UISETP.NE.U32.AND UP0, UPT, UR6, URZ, UPT ;  /* 0x000000ff0600728c */ /* 0x004fc8000bf05070 */
[----:B------:R-:W-:-:S09]  /*01c0*/  UISETP.NE.AND.EX UP0, UPT, UR7, URZ, UPT, UP0 ;  /* 0x000000ff0700728c */ /* 0x000fd2000bf05300 */
[----:B------:R-:W-:Y:S05]  /*01d0*/  BRA.U UP0, `(.L_x_2) ;  /* 0x0000000100247547 */ /* 0x000fea000b800000 */
[----:B------:R-:W2:Y:S02]  /*01e0*/  LDCU.64 UR6, c[0x0][0x8a8] ;  /* 0x00011500ff0677ac */ /* 0x000ea40008000a00 */
[----:B--2---:R-:W-:-:S04]  /*01f0*/  UISETP.NE.U32.AND UP0, UPT, UR6, URZ, UPT ;  /* 0x000000ff0600728c */ /* 0x004fc8000bf05070 */
[----:B------:R-:W-:-:S09]  /*0200*/  UISETP.NE.AND.EX UP0, UPT, UR7, URZ, UPT, UP0 ;  /* 0x000000ff0700728c */ /* 0x000fd2000bf05300 */
[----:B------:R-:W-:Y:S05]  /*0210*/  BRA.U !UP0, `(.L_x_3) ;  /* 0x00000001080c7547 */ /* 0x000fea000b800000 */
[----:B------:R-:W2:Y:S02]  /*0220*/  LDC.64 R2, c[0x0][0x8a8] ;  /* 0x00022a00ff027b82 */ /* 0x000ea40000000a00 */
[----:B--2---:R2:W5:Y:S01]  /*0230*/  LDG.E R47, desc[UR46][R2.64] ;  /* 0x0000002e022f7981 */ /* 0x004562000c1e1900 */
[----:B------:R-:W-:Y:S05]  /*0240*/  BRA `(.L_x_2) ;  /* 0x0000000000087947 */ /* 0x000fea0003800000 */
.L_x_3:
[----:B------:R-:W2:Y:S02]  /*0250*/  LDCU UR6, c[0x0][0x8a0] ;  /* 0x00011400ff0677ac */ /* 0x000ea40008000800 */
[----:B--2---:R-:W-:Y:S02]  /*0260*/  MOV R47, UR6 ;  /* 0x00000006002f7c02 */ /* 0x004fe40008000f00 */
.L_x_2:
[----:B------:R-:W-:Y:S01]  /*0270*/  IMAD.U32 R0, RZ, RZ, UR10 ;  /* 0x0000000aff007e24 */ /* 0x000fe2000f8e00ff */
[----:B------:R-:W-:Y:S04]  /*0280*/  BSSY.RECONVERGENT B0, `(.L_x_4) ;  /* 0x000000c000007945 */ /* 0x000fe80003800200 */
[C---:B------:R-:W-:Y:S02]  /*0290*/  ISETP.NE.OR P3, PT, R0.reuse, 0x1, !P0 ;  /* 0x000000010000780c */ /* 0x040fe40004765670 */
[----:B------:R-:W-:-:S11]  /*02a0*/  ISETP.NE.OR P2, PT, R0, 0x3, !P0 ;  /* 0x000000030000780c */ /* 0x000fd60004745670 */
[----:B------:R-:W-:Y:S05]  /*02b0*/  @P3 BRA `(.L_x_5) ;  /* 0x0000000000203947 */ /* 0x000fea0003800000 */
[----:B------:R-:W3:Y:S02]  /*02c0*/  LDCU.64 UR6, c[0x0][0x348] ;  /* 0x00006900ff0677ac */ /* 0x000ee40008000a00 */
[----:B---3--:R-:W-:Y:S02]  /*02d0*/  UIADD3 UR12, UP1, UPT, UR6, 0x80, URZ ;  /* 0x00000080060c7890 */ /* 0x008fe4000ff3e0ff */
[----:B------:R-:W-:Y:S02]  /*02e0*/  UIADD3 UR6, UP0, UPT, UR6, 0x180, URZ ;  /* 0x0000018006067890 */ /* 0x000fe4000ff1e0ff */
[----:B------:R-:W-:Y:S02]  /*02f0*/  UIADD3.X UR13, UPT, UPT, URZ, UR7, URZ, UP1, !UPT ;  /* 0x00000007ff0d7290 */ /* 0x000fe40008ffe4ff */
[----:B------:R-:W-:-:S07]  /*0300*/  UIADD3.X UR7, UPT, UPT, URZ, UR7, URZ, UP0, !UPT ;  /* 0x00000007ff077290 */ /* 0x000fce00087fe4ff */
[----:B------:R3:W-:Y:S02]  /*0310*/  UTMACCTL.PF [UR12] ;  /* 0x000000000c0079b9 */ /* 0x0007e40008040000 */
[----:B------:R3:W-:Y:S02]  /*0320*/  UTMACCTL.PF [UR6] ;  /* 0x00000000060079b9 */ /* 0x0007e40008040000 */
[----:B---3--:R-:W-:Y:S01]  /*0330*/  NOP ;  /* 0x0000000000007918 */ /* 0x008fe20000000000 */
.L_x_5:
[----:B------:R-:W-:Y:S05]  /*0340*/  BSYNC.RECONVERGENT B0 ;  /* 0x0000000000007941 */ /* 0x000fea0003800200 */
.L_x_4:
[----:B------:R-:W-:Y:S04]  /*0350*/  BSSY.RECONVERGENT B0, `(.L_x_6) ;  /* 0x000000a000007945 */ /* 0x000fe80003800200 */
        /* <DEDUP_REMOVED lines=9> */
.L_x_7:
[----:B------:R-:W-:Y:S05]  /*03f0*/  BSYNC.RECONVERGENT B0 ;  /* 0x0000000000007941 */ /* 0x000fea0003800200 */
.L_x_6:
[----:B------:R-:W3:Y:S01]  /*0400*/  LDCU.64 UR6, c[0x0][0x888] ;  /* 0x00011100ff0677ac */ /* 0x000ee20008000a00 */
[----:B------:R-:W-:Y:S01]  /*0410*/  ISETP.NE.AND.EX P1, PT, RZ, UR9, PT, P1 ;  /* 0x00000009ff007c0c */ /* 0x000fe2000bf25310 */
[----:B------:R-:W-:Y:S02]  /*0420*/  UPLOP3.LUT UP5, UPT, UPT, UPT, UPT, 0x80, 0x8 ;  /* 0x000000000008789c */ /* 0x000fe40003faf070 */
[----:B---3--:R-:W-:-:S04]  /*0430*/  UISETP.NE.U32.AND UP4, UPT, UR6, URZ, UPT ;  /* 0x000000ff0600728c */ /* 0x008fc8000bf85070 */
[----:B------:R-:W-:-:S06]  /*0440*/  UISETP.NE.AND.EX UP4, UPT, UR7, URZ, UPT, UP4 ;  /* 0x000000ff0700728c */ /* 0x000fcc000bf85340 */
[----:B------:R-:W-:-:S13]  /*0450*/  PLOP3.LUT P2, PT, PT, PT, UP4, 0x80, 0x8 ;  /* 0x000000000008781c */ /* 0x000fda0003f4f048 */
[----:B------:R-:W-:Y:S05]  /*0460*/  @P2 BRA P1, `(.L_x_8) ;  /* 0x0000000000202947 */ /* 0x000fea0000800000 */
[----:B------:R-:W-:Y:S01]  /*0470*/  UISETP.NE.U32.AND UP1, UPT, UR8, URZ, UPT ;  /* 0x000000ff0800728c */ /* 0x000fe2000bf25070 */
[----:B-----5:R-:W-:Y:S01]  /*0480*/  FSETP.NEU.AND P1, PT, R48, RZ, PT ;  /* 0x000000ff3000720b */ /* 0x020fe20003f2d000 */
[----:B------:R-:W-:Y:S02]  /*0490*/  USEL UR6, URZ, 0xffffffff, UP4 ;  /* 0xffffffffff067887 */ /* 0x000fe4000a000000 */
[----:B------:R-:W-:-:S10]  /*04a0*/  UISETP.NE.AND.EX UP1, UPT, UR9, URZ, UPT, UP1 ;  /* 0x000000ff0900728c */ /* 0x000fd4000bf25310 */
[----:B------:R-:W-:Y:S01]  /*04b0*/  VOTEU.ANY UP0, P1 ;  /* 0x0000000000ff7886 */ /* 0x000fe20000800100 */
[----:B------:R-:W-:-:S04]  /*04c0*/  @!UP1 USEL UR6, URZ, 0xffffffff, UP0 ;  /* 0xffffffffff069887 */ /* 0x000fc80008000000 */
[----:B------:R-:W-:-:S04]  /*04d0*/  ULOP3.LUT UR6, UR6, 0x1, URZ, 0xc0, !UPT ;  /* 0x0000000106067892 */ /* 0x000fc8000f8ec0ff */
[----:B------:R-:W-:-:S11]  /*04e0*/  UISETP.NE.U32.AND UP5, UPT, UR6, 0x1, UPT ;  /* 0x000000010600788c */ /* 0x000fd6000bfa5070 */
.L_x_8:
[----:B------:R-:W3:Y:S01]  /*04f0*/  SHFL.IDX PT, R0, R103, RZ, 0x1f ;  /* 0x00001fff67007589 */ /* 0x000ee200000e0000 */
[----:B------:R-:W-:-:S04]  /*0500*/  UISETP.NE.AND UP0, UPT, UR10, 0x2, UPT ;  /* 0x000000020a00788c */ /* 0x000fc8000bf05270 */
[----:B------:R-:W-:Y:S02]  /*0510*/  UISETP.EQ.AND UP1, UPT, UR5, URZ, !UP0 ;  /* 0x000000ff0500728c */ /* 0x000fe4000c722270 */
[----:B------:R-:W-:-:S04]  /*0520*/  USEL UR7, URZ, 0x1, UP0 ;  /* 0x00000001ff077887 */ /* 0x000fc80008000000 */
[----:B------:R-:W-:Y:S02]  /*0530*/  PLOP3.LUT P5, PT, P0, PT, UP1, 0x80, 0x8 ;  /* 0x000000000008781c */ /* 0x000fe400007af018 */
[----:B---3--:R-:W-:-:S13]  /*0540*/  ISETP.NE.AND P1, PT, R0, RZ, PT ;  /* 0x000000ff0000720c */ /* 0x008fda0003f25270 */
[----:B------:R-:W-:Y:S05]  /*0550*/  @P1 BRA `(.L_x_9) ;  /* 0x0000000000801947 */ /* 0x000fea0003800000 */
[----:B------:R-:W-:Y:S01]  /*0560*/  ELECT P1, URZ, PT ;  /* 0x0000000000ff782f */ /* 0x000fe20003820000 */
[----:B------:R-:W-:-:S12]  /*0570*/  BSSY.RECONVERGENT B0, `(.L_x_9) ;  /* 0x000001e000007945 */ /* 0x000fd80003800200 */
[----:B------:R-:W-:Y:S05]  /*0580*/  @!P1 BRA `(.L_x_10) ;  /* 0x0000000000709947 */ /* 0x000fea0003800000 */
[----:B------:R-:W-:Y:S01]  /*0590*/  UMOV UR8, 0x400 ;  /* 0x0000040000087882 */ /* 0x000fe20000000000 */
[----:B------:R-:W-:Y:S01]  /*05a0*/  UMOV UR6, 0x1 ;  /* 0x0000000100067882 */ /* 0x000fe20000000000 */
[----:B------:R-:W-:Y:S02]  /*05b0*/  ULEA UR8, UR37, UR8, 0x18 ;  /* 0x0000000825087291 */ /* 0x000fe4000f8ec0ff */
[----:B------:R-:W-:-:S04]  /*05c0*/  UIADD3 UR12, UPT, UPT, -UR6, 0x100000, URZ ;  /* 0x00100000060c7890 */ /* 0x000fc8000fffe1ff */
[----:B------:R-:W-:Y:S02]  /*05d0*/  USHF.L.U32 UR13, UR12, 0xb, URZ ;  /* 0x0000000b0c0d7899 */ /* 0x000fe400080006ff */
[----:B------:R-:W-:Y:S01]  /*05e0*/  USHF.L.U32 UR12, UR12, 0x1, URZ ;  /* 0x000000010c0c7899 */ /* 0x000fe200080006ff */
[----:B------:R-:W3:Y:S11]  /*05f0*/  FENCE.VIEW.ASYNC.S ;  /* 0x00000000000073c6 */ /* 0x000ef60000000000 */
[----:B---3--:R3:W4:Y:S01]  /*0600*/  SYNCS.EXCH.64 URZ, [UR8], UR12 ;  /* 0x0000000c08ff75b2 */ /* 0x0087220008000100 */
[----:B------:R3:W1:Y:S01]  /*0610*/  SYNCS.EXCH.64 URZ, [UR8+0x50], UR12 ;  /* 0x0000500c08ff75b2 */ /* 0x0006620008000100 */
        /* <DEDUP_REMOVED lines=17> */
[----:B------:R3:W1:Y:S02]  /*0730*/  SYNCS.EXCH.64 URZ, [UR8+0x98], UR12 ;  /* 0x0000980c08ff75b2 */ /* 0x0006640008000100 */
[----:B---3--:R-:W-:Y:S01]  /*0740*/  NOP ;  /* 0x0000000000007918 */ /* 0x008fe20000000000 */
.L_x_10:
[----:B------:R-:W-:Y:S05]  /*0750*/  BSYNC.RECONVERGENT B0 ;  /* 0x0000000000007941 */ /* 0x000fea0003800200 */
.L_x_9:
[----:B------:R-:W3:Y:S01]  /*0760*/  SHFL.IDX PT, R0, R103, RZ, 0x1f ;  /* 0x00001fff67007589 */ /* 0x000ee200000e0000 */
[----:B------:R-:W-:Y:S01]  /*0770*/  NOP ;  /* 0x0000000000007918 */ /* 0x000fe20000000000 */
[----:B---3--:R-:W-:-:S13]  /*0780*/  ISETP.NE.AND P1, PT, R0, 0x1, PT ;  /* 0x000000010000780c */ /* 0x008fda0003f25270 */
[----:B------:R-:W-:Y:S05]  /*0790*/  @P1 BRA `(.L_x_11) ;  /* 0x00000000004c1947 */ /* 0x000fea0003800000 */
[----:B------:R-:W-:Y:S01]  /*07a0*/  UMOV UR9, 0x400 ;  /* 0x0000040000097882 */ /* 0x000fe20000000000 */
[----:B------:R-:W-:Y:S01]  /*07b0*/  UMOV UR8, 0x20 ;  /* 0x0000002000087882 */ /* 0x000fe20000000000 */
[----:B------:R-:W-:Y:S01]  /*07c0*/  UMOV UR6, 0x80 ;  /* 0x0000008000067882 */ /* 0x000fe20000000000 */
[----:B------:R-:W-:Y:S02]  /*07d0*/  ULEA UR9, UR37, UR9, 0x18 ;  /* 0x0000000925097291 */ /* 0x000fe4000f8ec0ff */
[----:B------:R-:W-:-:S04]  /*07e0*/  UIADD3 UR12, UPT, UPT, -UR8, 0x100000, URZ ;  /* 0x00100000080c7890 */ /* 0x000fc8000fffe1ff */
[----:B------:R-:W-:Y:S02]  /*07f0*/  USHF.L.U32 UR13, UR12, 0xb, URZ ;  /* 0x0000000b0c0d7899 */ /* 0x000fe400080006ff */
[----:B------:R-:W-:Y:S02]  /*0800*/  USHF.L.U32 UR12, UR12, 0x1, URZ ;  /* 0x000000010c0c7899 */ /* 0x000fe400080006ff */
[----:B------:R-:W-:-:S04]  /*0810*/  UIADD3 UR14, UPT, UPT, -UR6, 0x100000, URZ ;  /* 0x00100000060e7890 */ /* 0x000fc8000fffe1ff */
[----:B------:R-:W-:Y:S02]  /*0820*/  USHF.L.U32 UR15, UR14, 0xb, URZ ;  /* 0x0000000b0e0f7899 */ /* 0x000fe400080006ff */
[----:B------:R-:W-:Y:S01]  /*0830*/  USHF.L.U32 UR14, UR14, 0x1, URZ ;  /* 0x000000010e0e7899 */ /* 0x000fe200080006ff */
[----:B------:R-:W-:Y:S01]  /*0840*/  ELECT P1, URZ, PT ;  /* 0x0000000000ff782f */ /* 0x000fe20003820000 */
[----:B------:R-:W3:Y:S02]  /*0850*/  FENCE.VIEW.ASYNC.S ;  /* 0x00000000000073c6 */ /* 0x000ee40000000000 */
[----:B---3--:R3:W1:Y:S08]  /*0860*/  SYNCS.EXCH.64 URZ, [UR9+0xa0], UR12 ;  /* 0x0000a00c09ff75b2 */ /* 0x0086700008000100 */
[----:B------:R3:W1:Y:S01]  /*0870*/  SYNCS.EXCH.64 URZ, [UR9+0xb8], UR14 ;  /* 0x0000b80e09ff75b2 */ /* 0x0006620008000100 */
[----:B------:R3:W1:Y:S01]  /*0880*/  SYNCS.EXCH.64 URZ, [UR9+0xa8], UR12 ;  /* 0x0000a80c09ff75b2 */ /* 0x0006620008000100 */
[----:B------:R3:W1:Y:S01]  /*0890*/  SYNCS.EXCH.64 URZ, [UR9+0xc0], UR14 ;  /* 0x0000c00e09ff75b2 */ /* 0x0006620008000100 */
[----:B------:R3:W1:Y:S01]  /*08a0*/  SYNCS.EXCH.64 URZ, [UR9+0xb0], UR12 ;  /* 0x0000b00c09ff75b2 */ /* 0x0006620008000100 */
[----:B------:R3:W1:Y:S01]  /*08b0*/  SYNCS.EXCH.64 URZ, [UR9+0xc8], UR14 ;  /* 0x0000c80e09ff75b2 */ /* 0x0006620008000100 */
[----:B------:R-:W-:Y:S01]  /*08c0*/  NOP ;  /* 0x0000000000007918 */ /* 0x000fe20000000000 */
.L_x_11:
[----:B------:R-:W2:Y:S01]  /*08d0*/  SHFL.IDX PT, R0, R103, RZ, 0x1f ;  /* 0x00001fff67007589 */ /* 0x000ea200000e0000 */
[----:B------:R-:W-:Y:S01]  /*08e0*/  NOP ;  /* 0x0000000000007918 */ /* 0x000fe20000000000 */
[----:B--2---:R-:W-:-:S13]  /*08f0*/  ISETP.NE.AND P1, PT, R0, 0x3, PT ;  /* 0x000000030000780c */ /* 0x004fda0003f25270 */
[----:B------:R-:W-:Y:S05]  /*0900*/  @P1 BRA `(.L_x_12) ;  /* 0x00000000002c1947 */ /* 0x000fea0003800000 */
[----:B------:R-:W-:Y:S01]  /*0910*/  UMOV UR8, 0x400 ;  /* 0x0000040000087882 */ /* 0x000fe20000000000 */
[----:B------:R-:W-:Y:S01]  /*0920*/  UMOV UR6, 0x20 ;  /* 0x0000002000067882 */ /* 0x000fe20000000000 */
[----:B------:R-:W-:Y:S02]  /*0930*/  ULEA UR8, UR37, UR8, 0x18 ;  /* 0x0000000825087291 */ /* 0x000fe4000f8ec0ff */
[----:B---3--:R-:W-:-:S04]  /*0940*/  UIADD3 UR12, UPT, UPT, -UR6, 0x100000, URZ ;  /* 0x00100000060c7890 */ /* 0x008fc8000fffe1ff */
[----:B------:R-:W-:Y:S02]  /*0950*/  USHF.L.U32 UR13, UR12, 0xb, URZ ;  /* 0x0000000b0c0d7899 */ /* 0x000fe400080006ff */
[----:B------:R-:W-:Y:S01]  /*0960*/  USHF.L.U32 UR12, UR12, 0x1, URZ ;  /* 0x000000010c0c7899 */ /* 0x000fe200080006ff */
[----:B------:R-:W-:Y:S01]  /*0970*/  ELECT P1, URZ, PT ;  /* 0x0000000000ff782f */ /* 0x000fe20003820000 */
[----:B------:R-:W2:Y:S10]  /*0980*/  FENCE.VIEW.ASYNC.S ;  /* 0x00000000000073c6 */ /* 0x000eb40000000000 */
[----:B--2---:R2:W3:Y:S01]  /*0990*/  SYNCS.EXCH.64 URZ, [UR8+0xd0], UR12 ;  /* 0x0000d00c08ff75b2 */ /* 0x0044e20008000100 */
[----:B------:R2:W1:Y:S01]  /*09a0*/  SYNCS.EXCH.64 URZ, [UR8+0xd8], UR12 ;  /* 0x0000d80c08ff75b2 */ /* 0x0004620008000100 */
[----:B------:R-:W-:Y:S01]  /*09b0*/  NOP ;  /* 0x0000000000007918 */ /* 0x000fe20000000000 */
.L_x_12:
[----:B------:R-:W4:Y:S01]  /*09c0*/  SHFL.IDX PT, R0, R103, RZ, 0x1f ;  /* 0x00001fff67007589 */ /* 0x000f2200000e0000 */
[----:B------:R-:W-:Y:S01]  /*09d0*/  NOP ;  /* 0x0000000000007918 */ /* 0x000fe20000000000 */
[----:B----4-:R-:W-:-:S13]  /*09e0*/  ISETP.NE.AND P1, PT, R0, 0x4, PT ;  /* 0x000000040000780c */ /* 0x010fda0003f25270 */
[----:B------:R-:W-:Y:S05]  /*09f0*/  @P1 BRA `(.L_x_13) ;  /* 0x0000000000481947 */ /* 0x000fea0003800000 */
[----:B---3--:R-:W-:Y:S01]  /*0a00*/  UMOV UR9, 0x1e0 ;  /* 0x000001e000097882 */ /* 0x008fe20000000000 */
[----:B--2---:R-:W-:Y:S01]  /*0a10*/  UMOV UR8, 0x400 ;  /* 0x0000040000087882 */ /* 0x004fe20000000000 */
[----:B------:R-:W-:Y:S01]  /*0a20*/  USEL UR9, UR9, 0x1a0, UP5 ;  /* 0x000001a009097887 */ /* 0x000fe2000a800000 */
        /* <DEDUP_REMOVED lines=9> */
[----:B------:R-:W2:Y:S02]  /*0ac0*/  FENCE.VIEW.ASYNC.S ;  /* 0x00000000000073c6 */ /* 0x000ea40000000000 */
[----:B--2---:R4:W2:Y:S08]  /*0ad0*/  SYNCS.EXCH.64 URZ, [UR8+0xe0], UR12 ;  /* 0x0000e00c08ff75b2 */ /* 0x0048b00008000100 */
[----:B------:R4:W3:Y:S01]  /*0ae0*/  SYNCS.EXCH.64 URZ, [UR8+0xf0], UR14 ;  /* 0x0000f00e08ff75b2 */ /* 0x0008e20008000100 */
[----:B------:R4:W1:Y:S01]  /*0af0*/  SYNCS.EXCH.64 URZ, [UR8+0xe8], UR12 ;  /* 0x0000e80c08ff75b2 */ /* 0x0008620008000100 */
[----:B------:R4:W1:Y:S02]  /*0b00*/  SYNCS.EXCH.64 URZ, [UR8+0xf8], UR14 ;  /* 0x0000f80e08ff75b2 */ /* 0x0008640008000100 */
[----:B----4-:R-:W-:Y:S01]  /*0b10*/  NOP ;  /* 0x0000000000007918 */ /* 0x010fe20000000000 */
.L_x_13:
[----:B------:R-:W4:Y:S01]  /*0b20*/  SHFL.IDX PT, R0, R103, RZ, 0x1f ;  /* 0x00001fff67007589 */ /* 0x000f2200000e0000 */
[----:B------:R-:W-:Y:S01]  /*0b30*/  NOP ;  /* 0x0000000000007918 */ /* 0x000fe20000000000 */
[----:B----4-:R-:W-:-:S13]  /*0b40*/  ISETP.NE.AND P1, PT, R0, 0x5, PT ;  /* 0x000000050000780c */ /* 0x010fda0003f25270 */
[----:B------:R-:W-:Y:S05]  /*0b50*/  @P1 BRA `(.L_x_14) ;  /* 0x0000000000541947 */ /* 0x000fea0003800000 */
[----:B---3--:R-:W-:Y:S01]  /*0b60*/  UMOV UR9, 0x400 ;  /* 0x0000040000097882 */ /* 0x008fe20000000000 */
[----:B--2---:R-:W-:Y:S01]  /*0b70*/  UMOV UR8, 0x1 ;  /* 0x0000000100087882 */ /* 0x004fe20000000000 */
        /* <DEDUP_REMOVED lines=13> */
[----:B------:R4:W1:Y:S01]  /*0c50*/  SYNCS.EXCH.64 URZ, [UR9+0x128], UR14 ;  /* 0x0001280e09ff75b2 */ /* 0x0008620008000100 */
[----:B------:R4:W1:Y:S01]  /*0c60*/  SYNCS.EXCH.64 URZ, [UR9+0x110], UR12 ;  /* 0x0001100c09ff75b2 */ /* 0x0008620008000100 */
[----:B------:R4:W1:Y:S01]  /*0c70*/  SYNCS.EXCH.64 URZ, [UR9+0x130], UR14 ;  /* 0x0001300e09ff75b2 */ /* 0x0008620008000100 */
[----:B------:R4:W1:Y:S01]  /*0c80*/  SYNCS.EXCH.64 URZ, [UR9+0x118], UR12 ;  /* 0x0001180c09ff75b2 */ /* 0x0008620008000100 */
[----:B------:R4:W1:Y:S02]  /*0c90*/  SYNCS.EXCH.64 URZ, [UR9+0x138], UR14 ;  /* 0x0001380e09ff75b2 */ /* 0x0008640008000100 */
[----:B----4-:R-:W-:Y:S01]  /*0ca0*/  NOP ;  /* 0x0000000000007918 */ /* 0x010fe20000000000 */
.L_x_14:
[----:B------:R-:W4:Y:S01]  /*0cb0*/  SHFL.IDX PT, R0, R103, RZ, 0x1f ;  /* 0x00001fff67007589 */ /* 0x000f2200000e0000 */
[----:B------:R-:W-:Y:S01]  /*0cc0*/  ISETP.NE.OR P0, PT, RZ, UR10, !P0 ;  /* 0x0000000aff007c0c */ /* 0x000fe2000c705670 */
[----:B------:R-:W-:Y:S01]  /*0cd0*/  NOP ;  /* 0x0000000000007918 */ /* 0x000fe20000000000 */
[----:B----4-:R-:W-:-:S13]  /*0ce0*/  ISETP.NE.AND P1, PT, R0, 0x3, PT ;  /* 0x000000030000780c */ /* 0x010fda0003f25270 */
[----:B------:R-:W-:Y:S05]  /*0cf0*/  @P1 BRA `(.L_x_15) ;  /* 0x0000000000341947 */ /* 0x000fea0003800000 */
[----:B--2---:R-:W-:Y:S01]  /*0d00*/  UMOV UR8, 0x400 ;  /* 0x0000040000087882 */ /* 0x004fe20000000000 */
[----:B------:R-:W-:Y:S01]  /*0d10*/  UMOV UR6, 0x20 ;  /* 0x0000002000067882 */ /* 0x000fe20000000000 */
[----:B------:R-:W-:Y:S02]  /*0d20*/  ULEA UR8, UR37, UR8, 0x18 ;  /* 0x0000000825087291 */ /* 0x000fe4000f8ec0ff */
[----:B---3--:R-:W-:-:S04]  /*0d30*/  UIADD3 UR12, UPT, UPT, -UR6, 0x100000, URZ ;  /* 0x00100000060c7890 */ /* 0x008fc8000fffe1ff */
[----:B------:R-:W-:Y:S02]  /*0d40*/  USHF.L.U32 UR13, UR12, 0xb, URZ ;  /* 0x0000000b0c0d7899 */ /* 0x000fe400080006ff */
[----:B------:R-:W-:Y:S01]  /*0d50*/  USHF.L.U32 UR12, UR12, 0x1, URZ ;  /* 0x000000010c0c7899 */ /* 0x000fe200080006ff */
[----:B------:R-:W-:Y:S01]  /*0d60*/  ELECT P1, URZ, PT ;  /* 0x0000000000ff782f */ /* 0x000fe20003820000 */
[----:B------:R-:W2:Y:S10]  /*0d70*/  FENCE.VIEW.ASYNC.S ;  /* 0x00000000000073c6 */ /* 0x000eb40000000000 */
[----:B--2---:R4:W2:Y:S01]  /*0d80*/  SYNCS.EXCH.64 URZ, [UR8+0x140], UR12 ;  /* 0x0001400c08ff75b2 */ /* 0x0048a20008000100 */
[----:B------:R4:W3:Y:S01]  /*0d90*/  SYNCS.EXCH.64 URZ, [UR8+0x150], UR12 ;  /* 0x0001500c08ff75b2 */ /* 0x0008e20008000100 */
[----:B------:R4:W1:Y:S01]  /*0da0*/  SYNCS.EXCH.64 URZ, [UR8+0x148], UR12 ;  /* 0x0001480c08ff75b2 */ /* 0x0008620008000100 */
[----:B------:R4:W1:Y:S02]  /*0db0*/  SYNCS.EXCH.64 URZ, [UR8+0x158], UR12 ;  /* 0x0001580c08ff75b2 */ /* 0x0008640008000100 */
[----:B----4-:R-:W-:Y:S01]  /*0dc0*/  NOP ;  /* 0x0000000000007918 */ /* 0x010fe20000000000 */
.L_x_15:
[----:B------:R-:W-:Y:S01]  /*0dd0*/  VOTEU.ALL UP0, P0 ;  /* 0x0000000000ff7886 */ /* 0x000fe20000000000 */
[----:B--2---:R-:W2:Y:S01]  /*0de0*/  LDCU UR8, c[0x0][0x36c] ;  /* 0x00006d80ff0877ac */ /* 0x004ea20008000800 */
[----:B------:R-:W-:Y:S01]  /*0df0*/  NOP ;  /* 0x0000000000007918 */ /* 0x000fe20000000000 */
[----:B------:R-:W-:Y:S01]  /*0e00*/  LOP3.LUT R2, R104, 0x1f, RZ, 0xc0, !PT ;  /* 0x0000001f68027812 */ /* 0x000fe200078ec0ff */
[----:B---3--:R-:W-:Y:S01]  /*0e10*/  UMOV UR12, 0x20 ;  /* 0x00000020000c7882 */ /* 0x008fe20000000000 */
[----:B------:R-:W-:Y:S01]  /*0e20*/  @!UP0 UMOV UR6, 0x400 ;  /* 0x0000040000068882 */ /* 0x000fe20000000000 */
[----:B------:R-:W-:-:S04]  /*0e30*/  @!UP0 UIADD3 UR12, UPT, UPT, -UR12, 0x100000, URZ ;  /* 0x001000000c0c8890 */ /* 0x000fc8000fffe1ff */
[----:B------:R-:W-:Y:S02]  /*0e40*/  @!UP0 USHF.L.U32 UR13, UR12, 0xb, URZ ;  /* 0x0000000b0c0d8899 */ /* 0x000fe400080006ff */
[----:B------:R-:W-:Y:S02]  /*0e50*/  @!UP0 USHF.L.U32 UR12, UR12, 0x1, URZ ;  /* 0x000000010c0c8899 */ /* 0x000fe400080006ff */
[----:B------:R-:W-:Y:S01]  /*0e60*/  @!UP0 ULEA UR6, UR37, UR6, 0x18 ;  /* 0x0000000625068291 */ /* 0x000fe2000f8ec0ff */
[----:B------:R-:W-:Y:S01]  /*0e70*/  VOTEU.ALL UP0, P0 ;  /* 0x0000000000ff7886 */ /* 0x000fe20000000000 */
[----:B------:R-:W-:Y:S01]  /*0e80*/  UISETP.NE.AND UP3, UPT, UR10, URZ, UPT ;  /* 0x000000ff0a00728c */ /* 0x000fe2000bf65270 */
[----:B------:R-:W3:Y:S09]  /*0e90*/  FENCE.VIEW.ASYNC.S ;  /* 0x00000000000073c6 */ /* 0x000ef20000000000 */
[----:B---3--:R3:W4:Y:S01]  /*0ea0*/  @!UP0 SYNCS.EXCH.64 URZ, [UR6+0x160], UR12 ;  /* 0x0001600c06ff85b2 */ /* 0x0087220008000100 */
[----:B--2---:R-:W-:-:S09]  /*0eb0*/  UISETP.EQ.U32.AND UP0, UPT, UR8, 0x1, UPT ;  /* 0x000000010800788c */ /* 0x004fd2000bf02070 */
[----:B------:R-:W-:Y:S05]  /*0ec0*/  BRA.U !UP0, `(.L_x_16) ;  /* 0x0000000108087547 */ /* 0x000fea000b800000 */
[----:B-1--4-:R-:W-:Y:S01]  /*0ed0*/  UCGABAR_ARV ;  /* 0x00000000000079c7 */ /* 0x012fe20008000000 */
[----:B------:R-:W-:Y:S05]  /*0ee0*/  BRA `(.L_x_17) ;  /* 0x0000000000047947 */ /* 0x000fea0003800000 */
.L_x_16:
[----:B-1--4-:R-:W-:Y:S01]  /*0ef0*/  NOP ;  /* 0x0000000000007918 */ /* 0x012fe20000000000 */
.L_x_17:
[----:B------:R-:W1:Y:S01]  /*0f00*/  S2R R15, SR_CTAID.Y ;  /* 0x00000000000f7919 */ /* 0x000e620000002600 */
[----:B------:R-:W-:-:S05]  /*0f10*/  CS2R.32 R97, SR_CgaSize ;  /* 0x0000000000617805 */ /* 0x000fca0000008a00 */
[----:B------:R-:W-:-:S05]  /*0f20*/  IMAD R97, R97, -0xa0, RZ ;  /* 0xffffff6061617824 */ /* 0x000fca00078e02ff */
[----:B---3--:R-:W-:-:S14]  /*0f30*/  R2UR UR6, R97 ;  /* 0x00000000610672ca */ /* 0x008fdc00000e0000 */
[----:B------:R-:W2:Y:S01]  /*0f40*/  LDCU UR6, c[0x0][UR6+0x2b4] ;  /* 0x00005680060677ac */ /* 0x000ea20008000800 */
[----:B------:R-:W-:-:S05]  /*0f50*/  CS2R.32 R0, SR_CgaSize ;  /* 0x0000000000007805 */ /* 0x000fca0000008a00 */
[----:B------:R-:W-:-:S06]  /*0f60*/  IMAD R0, R0, -0xa0, RZ ;  /* 0xffffff6000007824 */ /* 0x000fcc00078e02ff */
[----:B------:R-:W3:Y:S01]  /*0f70*/  LDC R0, c[0x0][R0+0x2a4] ;  /* 0x0000a90000007b82 */ /* 0x000ee20000000800 */
[----:B------:R-:W-:Y:S01]  /*0f80*/  PRMT R10, RZ, 0x7610, R10 ;  /* 0x00007610ff0a7816 */ /* 0x000fe2000000000a */
[----:B------:R-:W4:Y:S01]  /*0f90*/  S2R R3, SR_CTAID.X ;  /* 0x0000000000037919 */ /* 0x000f220000002500 */
[----:B------:R-:W-:-:S05]  /*0fa0*/  CS2R.32 R97, SR_CgaSize ;  /* 0x0000000000617805 */ /* 0x000fca0000008a00 */
[----:B------:R-:W-:-:S05]  /*0fb0*/  IMAD R97, R97, -0xa0, RZ ;  /* 0xffffff6061617824 */ /* 0x000fca00078e02ff */
[----:B------:R-:W-:-:S14]  /*0fc0*/  R2UR UR8, R97 ;  /* 0x00000000610872ca */ /* 0x000fdc00000e0000 */
[----:B------:R-:W3:Y:S01]  /*0fd0*/  LDCU UR8, c[0x0][UR8+0x2b0] ;  /* 0x00005600080877ac */ /* 0x000ee20008000800 */
[----:B------:R-:W-:Y:S01]  /*0fe0*/  UISETP.NE.AND UP1, UPT, UR10, 0x2, UPT ;  /* 0x000000020a00788c */ /* 0x000fe2000bf25270 */
[----:B------:R-:W2:Y:S01]  /*0ff0*/  LDC R11, c[0x0][0xb24] ;  /* 0x0002c900ff0b7b82 */ /* 0x000ea20000000800 */
[----:B------:R-:W-:-:S05]  /*1000*/  CS2R.32 R4, SR_CgaSize ;  /* 0x0000000000047805 */ /* 0x000fca0000008a00 */
[----:B------:R-:W-:-:S06]  /*1010*/  IMAD R4, R4, -0xa0, RZ ;  /* 0xffffff6004047824 */ /* 0x000fcc00078e02ff */
[----:B------:R-:W3:Y:S08]  /*1020*/  LDC R4, c[0x0][R4+0x2a0] ;  /* 0x0000a80004047b82 */ /* 0x000ef00000000800 */
[----:B------:R-:W3:Y:S01]  /*1030*/  LDC R42, c[0x0][0xb24] ;  /* 0x0002c900ff2a7b82 */ /* 0x000ee20000000800 */
[----:B-1----:R-:W-:-:S07]  /*1040*/  I2FP.F32.U32 R96, R15 ;  /* 0x0000000f00607245 */ /* 0x002fce0000201000 */
[----:B------:R-:W1:Y:S01]  /*1050*/  S2UR UR36, SR_CTAID.Z ;  /* 0x00000000002479c3 */ /* 0x000e620000002700 */
[----:B--2---:R-:W-:Y:S01]  /*1060*/  ISETP.GE.AND P0, PT, R11, 0x1, PT ;  /* 0x000000010b00780c */ /* 0x004fe20003f06270 */
[----:B----4-:R-:W-:Y:S01]  /*1070*/  IMAD.MOV.U32 R14, RZ, RZ, R3 ;  /* 0x000000ffff0e7224 */ /* 0x010fe200078e0003 */
[----:B------:R-:W-:Y:S01]  /*1080*/  I2FP.F32.U32 R97, R3 ;  /* 0x0000000300617245 */ /* 0x000fe20000201000 */
[----:B------:R-:W-:Y:S01]  /*1090*/  FMUL R96, R96, UR6 ;  /* 0x0000000660607c20 */ /* 0x000fe20008400000 */
[----:B------:R-:W2:Y:S03]  /*10a0*/  LDCU UR6, c[0x0][0xb30] ;  /* 0x00016600ff0677ac */ /* 0x000ea60008000800 */
[----:B---3--:R-:W-:Y:S02]  /*10b0*/  FMUL R97, R97, UR8 ;  /* 0x0000000861617c20 */ /* 0x008fe40008400000 */
[----:B------:R-:W3:Y:S08]  /*10c0*/  F2I.U32.TRUNC.NTZ R96, R96 ;  /* 0x0000006000607305 */ /* 0x000ef0000020f000 */
[----:B------:R-:W4:Y:S01]  /*10d0*/  F2I.U32.TRUNC.NTZ R97, R97 ;  /* 0x0000006100617305 */ /* 0x000f22000020f000 */
[----:B--2---:R-:W-:Y:S01]  /*10e0*/  UISETP.NE.AND UP2, UPT, UR6, 0x1, UPT ;  /* 0x000000010600788c */ /* 0x004fe2000bf45270 */
[----:B---3--:R-:W-:-:S05]  /*10f0*/  IADD3 R96, PT, PT, -R96, RZ, RZ ;  /* 0x000000ff60607210 */ /* 0x008fca0007ffe1ff */
[----:B------:R-:W-:Y:S01]  /*1100*/  IMAD R96, R0, R96, R15 ;  /* 0x0000006000607224 */ /* 0x000fe200078e020f */
[----:B------:R-:W-:Y:S01]  /*1110*/  PRMT R0, RZ, 0x7610, R0 ;  /* 0x00007610ff007816 */ /* 0x000fe20000000000 */
[----:B----4-:R-:W-:-:S04]  /*1120*/  IMAD.MOV R97, RZ, RZ, -R97 ;  /* 0x000000ffff617224 */ /* 0x010fc800078e0a61 */
[----:B------:R-:W-:Y:S01]  /*1130*/  IMAD R97, R4, R97, R3 ;  /* 0x0000006104617224 */ /* 0x000fe200078e0203 */
[----:B-1----:R-:W-:Y:S06]  /*1140*/  BRA.U UP3, `(.L_x_18) ;  /* 0x0000000103247547 */ /* 0x002fec000b800000 */
[----:B------:R-:W-:Y:S01]  /*1150*/  ISETP.NE.AND P1, PT, R96, RZ, PT ;  /* 0x000000ff6000720c */ /* 0x000fe20003f25270 */
[----:B------:R-:W-:Y:S01]  /*1160*/  IMAD.MOV.U32 R0, RZ, RZ, 0x3 ;  /* 0x00000003ff007424 */ /* 0x000fe200078e00ff */
[C---:B------:R-:W-:Y:S02]  /*1170*/  LOP3.LUT R4, R97.reuse, 0xfffffffe, RZ, 0xc0, !PT ;  /* 0xfffffffe61047812 */ /* 0x040fe400078ec0ff */
[----:B------:R-:W-:Y:S02]  /*1180*/  ISETP.LT.U32.OR P1, PT, R97, 0x2, !P1 ;  /* 0x000000026100780c */ /* 0x000fe40004f21470 */
[----:B------:R-:W-:Y:S02]  /*1190*/  SHF.L.U32 R0, R0, R4, RZ ;  /* 0x0000000400007219 */ /* 0x000fe400000006ff */
[----:B------:R-:W-:Y:S02]  /*11a0*/  SEL R6, RZ, 0x1, !P1 ;  /* 0x00000001ff067807 */ /* 0x000fe40004800000 */
[----:B------:R-:W-:-:S05]  /*11b0*/  SEL R5, RZ, 0x2, !P1 ;  /* 0x00000002ff057807 */ /* 0x000fca0004800000 */
[----:B------:R-:W-:-:S05]  /*11c0*/  IMAD.IADD R5, R6, 0x1, R5 ;  /* 0x0000000106057824 */ /* 0x000fca00078e0205 */
[----:B------:R-:W-:Y:S02]  /*11d0*/  PRMT R10, R5, 0x7610, R10 ;  /* 0x00007610050a7816 */ /* 0x000fe4000000000a */
.L_x_18:
[----:B------:R-:W-:Y:S05]  /*11e0*/  @!P0 BRA `(.L_x_19) ;  /* 0x0000000000b88947 */ /* 0x000fea0003800000 */
[----:B------:R-:W1:Y:S01]  /*11f0*/  LDC.64 R6, c[0x0][0xb18] ;  /* 0x0002c600ff067b82 */ /* 0x000e620000000a00 */
[----:B------:R-:W-:-:S07]  /*1200*/  ISETP.NE.AND P0, PT, R11, 0x1, PT ;  /* 0x000000010b00780c */ /* 0x000fce0003f05270 */
[----:B------:R-:W2:Y:S08]  /*1210*/  LDC R14, c[0x0][0xb0c] ;  /* 0x0002c300ff0e7b82 */ /* 0x000eb00000000800 */
[----:B------:R-:W3:Y:S08]  /*1220*/  LDC R16, c[0x0][0x370] ;  /* 0x0000dc00ff107b82 */ /* 0x000ef00000000800 */
[----:B------:R-:W4:Y:S01]  /*1230*/  LDC R13, c[0x0][0x374] ;  /* 0x0000dd00ff0d7b82 */ /* 0x000f220000000800 */
[----:B-1----:R-:W-:-:S07]  /*1240*/  ISETP.NE.AND P1, PT, R6, 0x1, PT ;  /* 0x000000010600780c */ /* 0x002fce0003f25270 */
[----:B------:R-:W3:Y:S01]  /*1250*/  LDC.64 R8, c[0x0][0xb10] ;  /* 0x0002c400ff087b82 */ /* 0x000ee20000000a00 */
[----:B--2---:R-:W-:-:S07]  /*1260*/  ISETP.NE.AND P2, PT, R14, 0x1, PT ;  /* 0x000000010e00780c */ /* 0x004fce0003f45270 */
[----:B------:R-:W1:Y:S08]  /*1270*/  LDC R12, c[0x0][0xb20] ;  /* 0x0002c800ff0c7b82 */ /* 0x000e700000000800 */
[----:B------:R-:W2:Y:S01]  /*1280*/  LDC.64 R4, c[0x0][0xb28] ;  /* 0x0002ca00ff047b82 */ /* 0x000ea20000000a00 */
[----:B----4-:R-:W-:-:S04]  /*1290*/  IMAD.HI.U32 R17, R13, R7, RZ ;  /* 0x000000070d117227 */ /* 0x010fc800078e00ff */
[----:B------:R-:W-:-:S04]  /*12a0*/  IMAD.HI.U32 R7, R15, R7, RZ ;  /* 0x000000070f077227 */ /* 0x000fc800078e00ff */
[----:B---3--:R-:W-:-:S05]  /*12b0*/  IMAD.HI.U32 R18, R16, R8, RZ ;  /* 0x0000000810127227 */ /* 0x008fca00078e00ff */
[-C--:B------:R-:W-:Y:S01]  /*12c0*/  @P2 SHF.R.U32.HI R16, RZ, R9.reuse, R18 ;  /* 0x00000009ff102219 */ /* 0x080fe20000011612 */
[----:B------:R-:W-:Y:S01]  /*12d0*/  IMAD.HI.U32 R18, R3, R8, RZ ;  /* 0x0000000803127227 */ /* 0x000fe200078e00ff */
[-C--:B-1----:R-:W-:Y:S02]  /*12e0*/  @P1 SHF.R.U32.HI R13, RZ, R12.reuse, R17 ;  /* 0x0000000cff0d1219 */ /* 0x082fe40000011611 */
[----:B------:R-:W-:Y:S02]  /*12f0*/  SHF.R.U32.HI R7, RZ, R12, R7 ;  /* 0x0000000cff077219 */ /* 0x000fe40000011607 */
[----:B------:R-:W-:Y:S02]  /*1300*/  SHF.R.U32.HI R18, RZ, R9, R18 ;  /* 0x00000009ff127219 */ /* 0x000fe40000011612 */
[----:B------:R-:W-:Y:S01]  /*1310*/  SEL R7, R15, R7, !P1 ;  /* 0x000000070f077207 */ /* 0x000fe20004800000 */
[----:B--2---:R-:W-:Y:S01]  /*1320*/  IMAD.HI.U32 R17, R13, R4, RZ ;  /* 0x000000040d117227 */ /* 0x004fe200078e00ff */
[----:B------:R-:W-:-:S03]  /*1330*/  SEL R18, R3, R18, !P2 ;  /* 0x0000001203127207 */ /* 0x000fc60005000000 */
[----:B------:R-:W-:Y:S01]  /*1340*/  IMAD.HI.U32 R8, R16, R4, RZ ;  /* 0x0000000410087227 */ /* 0x000fe200078e00ff */
[----:B------:R-:W-:-:S04]  /*1350*/  @P0 SHF.R.U32.HI R13, RZ, R5, R17 ;  /* 0x00000005ff0d0219 */ /* 0x000fc80000011611 */
[----:B------:R-:W-:Y:S01]  /*1360*/  @P0 SHF.R.U32.HI R16, RZ, R5, R8 ;  /* 0x00000005ff100219 */ /* 0x000fe20000011608 */
[----:B------:R-:W-:-:S04]  /*1370*/  IMAD R13, R13, R11, RZ ;  /* 0x0000000b0d0d7224 */ /* 0x000fc800078e02ff */
[----:B------:R-:W-:Y:S01]  /*1380*/  IMAD R8, R16, R11, RZ ;  /* 0x0000000b10087224 */ /* 0x000fe200078e02ff */
[----:B------:R-:W-:-:S04]  /*1390*/  ISETP.GE.AND P1, PT, R7, R13, PT ;  /* 0x0000000d0700720c */ /* 0x000fc80003f26270 */
[----:B------:R-:W-:Y:S01]  /*13a0*/  ISETP.GE.OR P1, PT, R18, R8, P1 ;  /* 0x000000081200720c */ /* 0x000fe20000f26670 */
[----:B------:R-:W-:-:S05]  /*13b0*/  IMAD.HI.U32 R8, R7, R4, RZ ;  /* 0x0000000407087227 */ /* 0x000fca00078e00ff */
[----:B------:R-:W-:-:S04]  /*13c0*/  SHF.R.U32.HI R8, RZ, R5, R8 ;  /* 0x00000005ff087219 */ /* 0x000fc80000011608 */
[----:B------:R-:W-:-:S03]  /*13d0*/  SEL R8, R7, R8, !P0 ;  /* 0x0000000807087207 */ /* 0x000fc60004000000 */
[----:B------:R-:W-:Y:S01]  /*13e0*/  @!P1 IMAD.HI.U32 R9, R18, R4, RZ ;  /* 0x0000000412099227 */ /* 0x000fe200078e00ff */
[----:B------:R-:W-:-:S04]  /*13f0*/  IADD3 R4, PT, PT, -R8, RZ, RZ ;  /* 0x000000ff08047210 */ /* 0x000fc80007ffe1ff */
[----:B------:R-:W-:Y:S01]  /*1400*/  @!P1 SHF.R.U32.HI R5, RZ, R5, R9 ;  /* 0x00000005ff059219 */ /* 0x000fe20000011609 */
[----:B------:R-:W-:Y:S01]  /*1410*/  IMAD R4, R11, R4, R7 ;  /* 0x000000040b047224 */ /* 0x000fe200078e0207 */
[----:B------:R-:W-:Y:S02]  /*1420*/  IADD3 R9, PT, PT, -R7, RZ, RZ ;  /* 0x000000ff07097210 */ /* 0x000fe40007ffe1ff */
[----:B------:R-:W-:-:S03]  /*1430*/  @!P1 SEL R5, R18, R5, !P0 ;  /* 0x0000000512059207 */ /* 0x000fc60004000000 */
[----:B------:R-:W-:Y:S02]  /*1440*/  IMAD R9, R6, R9, R15 ;  /* 0x0000000906097224 */ /* 0x000fe400078e020f */
[--C-:B------:R-:W-:Y:S02]  /*1450*/  @!P1 IMAD.IADD R8, R8, 0x1, -R5.reuse ;  /* 0x0000000108089824 */ /* 0x100fe400078e0a05 */
[----:B------:R-:W-:Y:S01]  /*1460*/  @!P1 IMAD R5, R4, R16, R5 ;  /* 0x0000001004059224 */ /* 0x000fe200078e0205 */
[----:B------:R-:W-:Y:S01]  /*1470*/  IADD3 R4, PT, PT, -R18, RZ, RZ ;  /* 0x000000ff12047210 */ /* 0x000fe20007ffe1ff */
[----:B------:R-:W-:Y:S02]  /*1480*/  @!P1 IMAD R7, R8, R11, R18 ;  /* 0x0000000b08079224 */ /* 0x000fe400078e0212 */
[----:B------:R-:W-:Y:S02]  /*1490*/  @!P1 IMAD.MOV.U32 R18, RZ, RZ, R5 ;  /* 0x000000ffff129224 */ /* 0x000fe400078e0005 */
[----:B------:R-:W-:-:S02]  /*14a0*/  IMAD R4, R14, R4, R3 ;  /* 0x000000040e047224 */ /* 0x000fc400078e0203 */
[----:B------:R-:W-:Y:S02]  /*14b0*/  IMAD R15, R7, R6, R9 ;  /* 0x00000006070f7224 */ /* 0x000fe400078e0209 */
[----:B------:R-:W-:Y:S02]  /*14c0*/  IMAD R14, R18, R14, R4 ;  /* 0x0000000e120e7224 */ /* 0x000fe400078e0204 */
.L_x_19:
[----:B------:R-:W-:Y:S05]  /*14d0*/  BRA.U UP2, `(.L_x_20) ;  /* 0x0000000102407547 */ /* 0x000fea000b800000 */
[----:B------:R-:W1:Y:S08]  /*14e0*/  LDC.64 R6, c[0x0][0xb10] ;  /* 0x0002c400ff067b82 */ /* 0x000e700000000a00 */
[----:B------:R-:W2:Y:S08]  /*14f0*/  LDC.64 R4, c[0x0][0xb18] ;  /* 0x0002c600ff047b82 */ /* 0x000eb00000000a00 */
[----:B------:R-:W3:Y:S08]  /*1500*/  LDC R8, c[0x0][0xb20] ;  /* 0x0002c800ff087b82 */ /* 0x000ef00000000800 */
[----:B------:R-:W4:Y:S01]  /*1510*/  LDC R9, c[0x0][0xb0c] ;  /* 0x0002c300ff097b82 */ /* 0x000f220000000800 */
[----:B-1----:R-:W-:-:S05]  /*1520*/  IMAD.HI.U32 R6, R14, R6, RZ ;  /* 0x000000060e067227 */ /* 0x002fca00078e00ff */
[----:B------:R-:W-:Y:S01]  /*1530*/  SHF.R.U32.HI R6, RZ, R7, R6 ;  /* 0x00000007ff067219 */ /* 0x000fe20000011606 */
[----:B--2---:R-:W-:Y:S01]  /*1540*/  IMAD.HI.U32 R5, R15, R5, RZ ;  /* 0x000000050f057227 */ /* 0x004fe200078e00ff */
[----:B------:R-:W-:-:S04]  /*1550*/  ISETP.NE.AND P0, PT, R4, 0x1, PT ;  /* 0x000000010400780c */ /* 0x000fc80003f05270 */
[----:B---3--:R-:W-:-:S04]  /*1560*/  SHF.R.U32.HI R5, RZ, R8, R5 ;  /* 0x00000008ff057219 */ /* 0x008fc80000011605 */
[----:B------:R-:W-:Y:S02]  /*1570*/  SEL R5, R15, R5, !P0 ;  /* 0x000000050f057207 */ /* 0x000fe40004000000 */
[----:B----4-:R-:W-:-:S04]  /*1580*/  ISETP.NE.AND P1, PT, R9, 0x1, PT ;  /* 0x000000010900780c */ /* 0x010fc80003f25270 */
[----:B------:R-:W-:-:S05]  /*1590*/  SEL R7, R14, R6, !P1 ;  /* 0x000000060e077207 */ /* 0x000fca0004800000 */
[----:B------:R-:W-:Y:S02]  /*15a0*/  IMAD.IADD R6, R5, 0x1, -R7 ;  /* 0x0000000105067824 */ /* 0x000fe400078e0a07 */
[----:B------:R-:W-:Y:S02]  /*15b0*/  IMAD.IADD R5, R7, 0x1, -R5 ;  /* 0x0000000107057824 */ /* 0x000fe400078e0a05 */
[----:B------:R-:W-:Y:S02]  /*15c0*/  IMAD R14, R6, R9, R14 ;  /* 0x00000009060e7224 */ /* 0x000fe400078e020e */
[----:B------:R-:W-:Y:S02]  /*15d0*/  IMAD R15, R5, R4, R15 ;  /* 0x00000004050f7224 */ /* 0x000fe400078e020f */
.L_x_20:
[----:B------:R-:W-:Y:S05]  /*15e0*/  BRA.U !UP0, `(.L_x_21) ;  /* 0x00000001080c7547 */ /* 0x000fea000b800000 */
[----:B------:R-:W-:Y:S01]  /*15f0*/  UCGABAR_WAIT ;  /* 0x0000000000007dc7 */ /* 0x000fe20008000000 */
[----:B------:R-:W-:Y:S01]  /*1600*/  CCTL.IVALL ;  /* 0x00000000ff00798f */ /* 0x000fe20002000000 */
[----:B------:R-:W-:Y:S05]  /*1610*/  BRA `(.L_x_22) ;  /* 0x0000000000047947 */ /* 0x000fea0003800000 */
.L_x_21:
[----:B------:R-:W-:Y:S06]  /*1620*/  BAR.SYNC.DEFER_BLOCKING 0x0 ;  /* 0x0000000000007b1d */ /* 0x000fec0000010000 */
.L_x_22:
[----:B------:R-:W-:Y:S05]  /*1630*/  BRA.U UP1, `(.L_x_23) ;  /* 0x00000015018c7547 */ /* 0x000fea000b800000 */
[----:B------:R-:W1:Y:S01]  /*1640*/  LDCU UR15, c[0x0][0x38c] ;  /* 0x00007180ff0f77ac */ /* 0x000e620008000800 */
[----:B------:R-:W2:Y:S01]  /*1650*/  LDC R8, c[0x0][0x370] ;  /* 0x0000dc00ff087b82 */ /* 0x000ea20000000800 */
[C---:B------:R-:W-:Y:S01]  /*1660*/  IMAD.SHL.U32 R19, R3.reuse, 0x20, RZ ;  /* 0x0000002003137824 */ /* 0x040fe200078e00ff */
[----:B------:R-:W-:Y:S01]  /*1670*/  PLOP3.LUT P1, PT, PT, PT, UP5, 0x80, 0x8 ;  /* 0x000000000008781c */ /* 0x000fe20003f2f058 */
[----:B------:R-:W-:Y:S01]  /*1680*/  UISETP.NE.AND UP1, UPT, UR10, URZ, UPT ;  /* 0x000000ff0a00728c */ /* 0x000fe2000bf25270 */
[----:B------:R-:W-:Y:S01]  /*1690*/  ISETP.NE.AND P4, PT, R2, RZ, P5 ;  /* 0x000000ff0200720c */ /* 0x000fe20002f85270 */
[----:B------:R-:W-:Y:S01]  /*16a0*/  IMAD.SHL.U32 R18, R3, 0x80, RZ ;  /* 0x0000008003127824 */ /* 0x000fe200078e00ff */
[----:B------:R-:W-:Y:S01]  /*16b0*/  PLOP3.LUT P1, PT, P1, PT, PT, 0x8, 0x80 ;  /* 0x000000000080781c */ /* 0x000fe20000f2e170 */
[----:B------:R-:W-:Y:S01]  /*16c0*/  IMAD.MOV.U32 R17, RZ, RZ, 0x1 ;  /* 0x00000001ff117424 */ /* 0x000fe200078e00ff */
[----:B------:R-:W3:Y:S01]  /*16d0*/  LDC R0, c[0x0][0x374] ;  /* 0x0000dd00ff007b82 */ /* 0x000ee20000000800 */
[----:B------:R-:W-:Y:S01]  /*16e0*/  IMAD.MOV.U32 R16, RZ, RZ, RZ ;  /* 0x000000ffff107224 */ /* 0x000fe200078e00ff */
[----:B------:R-:W-:Y:S01]  /*16f0*/  CS2R R12, SRZ ;  /* 0x00000000000c7805 */ /* 0x000fe2000001ff00 */
[----:B------:R-:W-:Y:S01]  /*1700*/  IMAD.MOV.U32 R11, RZ, RZ, 0x1 ;  /* 0x00000001ff0b7424 */ /* 0x000fe200078e00ff */
[----:B------:R-:W-:Y:S01]  /*1710*/  LOP3.LUT R19, R19, 0x20, RZ, 0xc0, !PT ;  /* 0x0000002013137812 */ /* 0x000fe200078ec0ff */
[----:B------:R-:W4:Y:S01]  /*1720*/  LDCU.64 UR24, c[0x0][0x348] ;  /* 0x00006900ff1877ac */ /* 0x000f220008000a00 */
[----:B-1----:R-:W-:-:S02]  /*1730*/  UIADD3 UR4, UPT, UPT, UR15, 0x3f, URZ ;  /* 0x0000003f0f047890 */ /* 0x002fc4000fffe0ff */
[----:B------:R-:W-:Y:S02]  /*1740*/  USEL UR7, UR7, 0x2, UP1 ;  /* 0x0000000207077887 */ /* 0x000fe40008800000 */
[----:B------:R-:W-:Y:S01]  /*1750*/  USHF.R.S32.HI UR22, URZ, 0x1f, UR4 ;  /* 0x0000001fff167899 */ /* 0x000fe20008011404 */
[----:B------:R-:W-:-:S03]  /*1760*/  UMOV UR13, URZ ;  /* 0x000000ff000d7c82 */ /* 0x000fc60008000000 */
[----:B------:R-:W-:Y:S02]  /*1770*/  ULEA.HI UR22, UR22, UR4, URZ, 0x6 ;  /* 0x0000000416167291 */ /* 0x000fe4000f8f30ff */
[----:B------:R-:W-:Y:S02]  /*1780*/  UIADD3 UR4, UPT, UPT, UR15, -0x1, URZ ;  /* 0xffffffff0f047890 */ /* 0x000fe4000fffe0ff */
[----:B------:R-:W-:Y:S02]  /*1790*/  USHF.R.S32.HI UR22, URZ, 0x6, UR22 ;  /* 0x00000006ff167899 */ /* 0x000fe40008011416 */
[----:B------:R-:W-:Y:S02]  /*17a0*/  UISETP.GE.U32.AND UP2, UPT, UR4, -0x7f, UPT ;  /* 0xffffff810400788c */ /* 0x000fe4000bf46070 */
[----:B------:R-:W-:Y:S02]  /*17b0*/  UISETP.LT.U32.AND UP0, UPT, UR22, 0xa, UPT ;  /* 0x0000000a1600788c */ /* 0x000fe4000bf01070 */
[----:B------:R-:W-:-:S02]  /*17c0*/  UIADD3 UR15, UPT, UPT, UR15, 0x7e, URZ ;  /* 0x0000007e0f0f7890 */ /* 0x000fc4000fffe0ff */
[----:B------:R-:W-:-:S04]  /*17d0*/  USEL UR21, UR22, 0xa, UP0 ;  /* 0x0000000a16157887 */ /* 0x000fc80008000000 */
[----:B------:R-:W-:Y:S02]  /*17e0*/  UIADD3 UR6, UPT, UPT, UR21, -0x1, URZ ;  /* 0xffffffff15067890 */ /* 0x000fe4000fffe0ff */
[----:B------:R-:W-:Y:S02]  /*17f0*/  @UP2 UIADD3 UR6, UPT, UPT, UR21, URZ, URZ ;  /* 0x000000ff15062290 */ /* 0x000fe4000fffe0ff */
[----:B------:R-:W-:Y:S02]  /*1800*/  UIADD3 UR14, UPT, UPT, UR22, -UR21, URZ ;  /* 0x80000015160e7290 */ /* 0x000fe4000fffe0ff */
[----:B------:R-:W-:Y:S02]  /*1810*/  UIADD3 UR5, UPT, UPT, UR6, 0x1, URZ ;  /* 0x0000000106057890 */ /* 0x000fe4000fffe0ff */
[----:B--2-4-:R-:W-:-:S12]  /*1820*/  UIADD3 UR6, UPT, UPT, -UR6, URZ, URZ ;  /* 0x000000ff06067290 */ /* 0x014fd8000fffe1ff */
.L_x_43:
[----:B------:R-:W-:Y:S01]  /*1830*/  UISETP.NE.AND UP0, UPT, UR37, URZ, UPT ;  /* 0x000000ff2500728c */ /* 0x000fe2000bf05270 */
[----:B------:R-:W1:Y:S08]  /*1840*/  S2UR UR37, SR_CgaCtaId ;  /* 0x00000000002579c3 */ /* 0x000e700000008800 */
[----:B------:R-:W-:Y:S05]  /*1850*/  BRA.U UP0, `(.L_x_24) ;  /* 0x0000000100347547 */ /* 0x000fea000b800000 */
[----:B------:R-:W2:Y:S01]  /*1860*/  S2R R2, SR_CgaCtaId ;  /* 0x0000000000027919 */ /* 0x000ea20000008800 */
[----:B------:R-:W-:-:S04]  /*1870*/  MOV R3, 0x400 ;  /* 0x0000040000037802 */ /* 0x000fc80000000f00 */
[----:B--2---:R-:W-:Y:S02]  /*1880*/  LEA R2, R2, R3, 0x18 ;  /* 0x0000000302027211 */ /* 0x004fe400078ec0ff */
[----:B------:R-:W-:-:S03]  /*1890*/  SHF.L.U32 R3, R11, 0x1f, RZ ;  /* 0x0000001f0b037819 */ /* 0x000fc600000006ff */
[----:B------:R-:W-:-:S04]  /*18a0*/  IMAD R2, R12, 0x8, R2 ;  /* 0x000000080c027824 */ /* 0x000fc800078e0202 */
[----:B------:R-:W2:Y:S02]  /*18b0*/  SYNCS.PHASECHK.TRANS64.TRYWAIT P0, [R2+URZ+0x150], R3 ;  /* 0x00015003020075a7 */ /* 0x000ea400080011ff */
[----:B--2---:R-:W-:Y:S05]  /*18c0*/  @!P0 BRA `(.L_x_25) ;  /* 0x00000068004c8947 */ /* 0x004fea0003800000 */
.L_x_141:
[----:B------:R-:W-:Y:S01]  /*18d0*/  VIADD R12, R12, 0x1 ;  /* 0x000000010c0c7836 */ /* 0x000fe20000000000 */
[----:B------:R2:W-:Y:S04]  /*18e0*/  SYNCS.ARRIVE.TRANS64.A1T0 RZ, [R2+URZ+0x140], RZ ;  /* 0x000140ff02ff79a7 */ /* 0x0005e800081000ff */
[----:B------:R-:W-:-:S04]  /*18f0*/  ISETP.NE.AND P0, PT, R12, 0x2, PT ;  /* 0x000000020c00780c */ /* 0x000fc80003f05270 */
[----:B------:R-:W-:Y:S02]  /*1900*/  SEL R12, R12, RZ, P0 ;  /* 0x000000ff0c0c7207 */ /* 0x000fe40000000000 */
[----:B--2---:R-:W-:-:S04]  /*1910*/  SEL R2, RZ, 0x1, P0 ;  /* 0x00000001ff027807 */ /* 0x004fc80000000000 */
[----:B------:R-:W-:-:S07]  /*1920*/  LOP3.LUT R11, R11, R2, RZ, 0x3c, !PT ;  /* 0x000000020b0b7212 */ /* 0x000fce00078e3cff */
.L_x_24:
[----:B------:R-:W-:Y:S01]  /*1930*/  UMOV UR4, 0x400 ;  /* 0x0000040000047882 */ /* 0x000fe20000000000 */
[----:B------:R-:W-:Y:S01]  /*1940*/  SHF.L.U32 R2, R17, 0x1f, RZ ;  /* 0x0000001f11027819 */ /* 0x000fe200000006ff */
[----:B-1----:R-:W-:Y:S01]  /*1950*/  ULEA UR4, UR37, UR4, 0x18 ;  /* 0x0000000425047291 */ /* 0x002fe2000f8ec0ff */
[----:B------:R-:W-:Y:S01]  /*1960*/  R2UR UR35, R18 ;  /* 0x00000000122372ca */ /* 0x000fe200000e0000 */
[----:B------:R-:W-:Y:S01]  /*1970*/  UISETP.GE.U32.AND UP0, UPT, UR15, 0x7f, UPT ;  /* 0x0000007f0f00788c */ /* 0x000fe2000bf06070 */
[----:B------:R-:W-:Y:S01]  /*1980*/  R2UR UR11, R19 ;  /* 0x00000000130b72ca */ /* 0x000fe200000e0000 */
[----:B------:R-:W-:Y:S01]  /*1990*/  ULEA UR8, UR13, UR4, 0x3 ;  /* 0x000000040d087291 */ /* 0x000fe2000f8e18ff */
[----:B------:R-:W-:-:S08]  /*19a0*/  UMOV UR23, URZ ;  /* 0x000000ff00177c82 */ /* 0x000fd00008000000 */
[----:B------:R1:W2:Y:S01]  /*19b0*/  SYNCS.PHASECHK.TRANS64.TRYWAIT P0, [UR8+0x50], R2 ;  /* 0x00005002ff0075a7 */ /* 0x0002a20008001108 */
[----:B------:R-:W-:-:S13]  /*19c0*/  R2UR UR8, R15 ;  /* 0x000000000f0872ca */ /* 0x000fda00000e0000 */
[----:B------:R-:W-:Y:S01]  /*19d0*/  ULEA UR11, UR8, UR11, 0x6 ;  /* 0x0000000b080b7291 */ /* 0x000fe2000f8e30ff */
[----:B-1----:R-:W-:-:S05]  /*19e0*/  LEA.HI R2, R14, R14, RZ, 0x1 ;  /* 0x0000000e0e027211 */ /* 0x002fca00078f08ff */
[----:B------:R-:W-:-:S05]  /*19f0*/  IMAD.SHL.U32 R2, R2, 0x80, RZ ;  /* 0x0000008002027824 */ /* 0x000fca00078e00ff */
[----:B------:R-:W-:-:S04]  /*1a00*/  LOP3.LUT R2, R2, 0xffffff00, RZ, 0xc0, !PT ;  /* 0xffffff0002027812 */ /* 0x000fc800078ec0ff */
[----:B------:R-:W-:-:S13]  /*1a10*/  R2UR UR9, R2 ;  /* 0x00000000020972ca */ /* 0x000fda00000e0000 */
[----:B------:R-:W-:Y:S01]  /*1a20*/  ULOP3.LUT UR35, UR9, 0x80, UR35, 0xf8, !UPT ;  /* 0x0000008009237892 */ /* 0x000fe2000f8ef823 */
[----:B------:R-:W-:Y:S11]  /*1a30*/  BRA.U !UP0, `(.L_x_26) ;  /* 0x0000000108c07547 */ /* 0x000ff6000b800000 */
[----:B------:R-:W-:Y:S01]  /*1a40*/  UMOV UR16, UR6 ;  /* 0x0000000600107c82 */ /* 0x000fe20008000000 */
[----:B------:R-:W-:Y:S01]  /*1a50*/  UMOV UR17, UR13 ;  /* 0x0000000d00117c82 */ /* 0x000fe20008000000 */
[----:B------:R-:W-:-:S05]  /*1a60*/  UMOV UR34, URZ ;  /* 0x000000ff00227c82 */ /* 0x000fca0008000000 */
.L_x_32:
[----:B------:R-:W-:Y:S01]  /*1a70*/  ULEA UR33, UR17, UR4, 0x3 ;  /* 0x0000000411217291 */ /* 0x000fe2000f8e18ff */
[----:B------:R-:W-:Y:S01]  /*1a80*/  @P5 MOV R3, 0xa000 ;  /* 0x0000a00000035802 */ /* 0x000fe20000000f00 */
[----:B-12-4-:R-:W-:Y:S10]  /*1a90*/  @P0 BRA `(.L_x_27) ;  /* 0x00000000000c0947 */ /* 0x016ff40003800000 */
[----:B------:R-:W-:-:S04]  /*1aa0*/  SHF.L.U32 R4, R17, 0x1f, RZ ;  /* 0x0000001f11047819 */ /* 0x000fc800000006ff */
[----:B------:R-:W1:Y:S02]  /*1ab0*/  SYNCS.PHASECHK.TRANS64.TRYWAIT P0, [UR33+0x50], R4 ;  /* 0x00005004ff0075a7 */ /* 0x000e640008001121 */
[----:B-1----:R-:W-:Y:S05]  /*1ac0*/  @!P0 BRA `(.L_x_28) ;  /* 0x0000006400e08947 */ /* 0x002fea0003800000 */
.L_x_27:
[----:B------:R2:W-:Y:S01]  /*1ad0*/  @P5 SYNCS.ARRIVE.TRANS64 RZ, [UR33], R3 ;  /* 0x00000003ffff59a7 */ /* 0x0005e20008000021 */
[----:B------:R-:W-:Y:S02]  /*1ae0*/  ULOP3.LUT UR8, UR7, 0x2, URZ, 0xfc, !UPT ;  /* 0x0000000207087892 */ /* 0x000fe4000f8efcff */
[----:B------:R-:W-:Y:S02]  /*1af0*/  UIADD3 UR16, UPT, UPT, UR16, 0x1, URZ ;  /* 0x0000000110107890 */ /* 0x000fe4000fffe0ff */
[----:B------:R-:W-:Y:S02]  /*1b00*/  UISETP.NE.AND UP0, UPT, UR8, 0x2, UPT ;  /* 0x000000020800788c */ /* 0x000fe4000bf05270 */
[----:B------:R-:W-:-:S07]  /*1b10*/  UISETP.NE.AND UP2, UPT, UR16, 0x1, UPT ;  /* 0x000000011000788c */ /* 0x000fce000bf45270 */
[----:B------:R-:W-:Y:S05]  /*1b20*/  BRA.U UP0, `(.L_x_29) ;  /* 0x0000000100047547 */ /* 0x000fea000b800000 */
[----:B------:R-:W-:Y:S05]  /*1b30*/  BPT.TRAP 0x1 ;  /* 0x000000040000795c */ /* 0x000fea0000300000 */
.L_x_29:
[----:B------:R-:W-:Y:S04]  /*1b40*/  BSSY.RECONVERGENT B0, `(.L_x_30) ;  /* 0x0000003000007945 */ /* 0x000fe80003800200 */
[----:B------:R-:W-:Y:S05]  /*1b50*/  @!P4 BRA `(.L_x_31) ;  /* 0x000000000004c947 */ /* 0x000fea0003800000 */
[----:B------:R-:W-:Y:S05]  /*1b60*/  BPT.TRAP 0x1 ;  /* 0x000000040000795c */ /* 0x000fea0000300000 */
.L_x_31:
[----:B------:R-:W-:Y:S05]  /*1b70*/  BSYNC.RECONVERGENT B0 ;  /* 0x0000000000007941 */ /* 0x000fea0003800200 */
.L_x_30:
[----:B------:R-:W-:Y:S02]  /*1b80*/  UIADD3 UR13, UPT, UPT, UR17, 0x1, URZ ;  /* 0x00000001110d7890 */ /* 0x000fe4000fffe0ff */
[----:B------:R-:W-:Y:S02]  /*1b90*/  ULEA UR32, UR17, UR4, 0xe ;  /* 0x0000000411207291 */ /* 0x000fe4000f8e70ff */
[----:B------:R-:W-:Y:S02]  /*1ba0*/  UISETP.NE.AND UP0, UPT, UR13, 0xa, UPT ;  /* 0x0000000a0d00788c */ /* 0x000fe4000bf05270 */
[----:B------:R-:W-:Y:S02]  /*1bb0*/  UIADD3 UR28, UP1, UPT, UR24, 0x80, URZ ;  /* 0x00000080181c7890 */ /* 0x000fe4000ff3e0ff */
[----:B------:R-:W-:Y:S02]  /*1bc0*/  USEL UR9, URZ, 0x1, UP0 ;  /* 0x00000001ff097887 */ /* 0x000fe40008000000 */
[----:B------:R-:W-:-:S02]  /*1bd0*/  USEL UR13, UR13, URZ, UP0 ;  /* 0x000000ff0d0d7287 */ /* 0x000fc40008000000 */
[----:B------:R-:W-:Y:S02]  /*1be0*/  UIADD3 UR26, UP0, UPT, UR24, 0x180, URZ ;  /* 0x00000180181a7890 */ /* 0x000fe4000ff1e0ff */
[----:B------:R-:W-:Y:S01]  /*1bf0*/  ULEA UR8, UR13, UR4, 0x3 ;  /* 0x000000040d087291 */ /* 0x000fe2000f8e18ff */
[----:B------:R-:W-:Y:S01]  /*1c00*/  LOP3.LUT R17, R17, UR9, RZ, 0x3c, !PT ;  /* 0x0000000911117c12 */ /* 0x000fe2000f8e3cff */
[----:B------:R-:W-:Y:S02]  /*1c10*/  ULOP3.LUT UR33, UR33, 0xfefffff8, URZ, 0xc0, !UPT ;  /* 0xfefffff821217892 */ /* 0x000fe4000f8ec0ff */
[----:B------:R-:W-:Y:S01]  /*1c20*/  UIADD3.X UR29, UPT, UPT, URZ, UR25, URZ, UP1, !UPT ;  /* 0x00000019ff1d7290 */ /* 0x000fe20008ffe4ff */
[----:B-1----:R-:W-:Y:S01]  /*1c30*/  SHF.L.U32 R2, R17, 0x1f, RZ ;  /* 0x0000001f11027819 */ /* 0x002fe200000006ff */
[----:B------:R-:W-:Y:S02]  /*1c40*/  UIADD3 UR32, UPT, UPT, UR32, 0x6400, URZ ;  /* 0x0000640020207890 */ /* 0x000fe4000fffe0ff */
[----:B------:R-:W-:Y:S01]  /*1c50*/  UIADD3.X UR27, UPT, UPT, URZ, UR25, URZ, UP0, !UPT ;  /* 0x00000019ff1b7290 */ /* 0x000fe200087fe4ff */
[----:B------:R1:W4:Y:S01]  /*1c60*/  SYNCS.PHASECHK.TRANS64.TRYWAIT P0, [UR8+0x50], R2 ;  /* 0x00005002ff0075a7 */ /* 0x0003220008001108 */
[----:B------:R-:W-:Y:S01]  /*1c70*/  ULEA UR8, UR17, UR4, 0xc ;  /* 0x0000000411087291 */ /* 0x000fe2000f8e60ff */
[----:B------:R-:W-:Y:S01]  /*1c80*/  UMOV UR18, 0x0 ;  /* 0x0000000000127882 */ /* 0x000fe20000000000 */
[----:B------:R-:W-:-:S02]  /*1c90*/  UMOV UR19, 0x10000000 ;  /* 0x1000000000137882 */ /* 0x000fc40000000000 */
[----:B------:R-:W-:Y:S01]  /*1ca0*/  UIADD3 UR8, UPT, UPT, UR8, 0x2e400, URZ ;  /* 0x0002e40008087890 */ /* 0x000fe2000fffe0ff */
[----:B------:R2:W-:Y:S01]  /*1cb0*/  UTMALDG.3D.2CTA [UR32], [UR28], desc[UR18] ;  /* 0x000012201c0075b4 */ /* 0x0005e20008211000 */
[----:B------:R-:W-:Y:S01]  /*1cc0*/  UMOV UR10, UR34 ;  /* 0x00000022000a7c82 */ /* 0x000fe20008000000 */
[----:B------:R-:W-:Y:S01]  /*1cd0*/  UMOV UR12, UR36 ;  /* 0x00000024000c7c82 */ /* 0x000fe20008000000 */
[----:B------:R-:W-:Y:S01]  /*1ce0*/  UMOV UR9, UR33 ;  /* 0x0000002100097c82 */ /* 0x000fe20008000000 */
[----:B------:R-:W-:Y:S01]  /*1cf0*/  UMOV UR23, UR5 ;  /* 0x0000000500177c82 */ /* 0x000fe20008000000 */
[----:B------:R-:W-:-:S03]  /*1d00*/  UMOV UR17, UR13 ;  /* 0x0000000d00117c82 */ /* 0x000fc60008000000 */
[----:B------:R1:W-:Y:S01]  /*1d10*/  UTMALDG.3D.2CTA [UR8], [UR26], desc[UR18] ;  /* 0x000012081a0075b4 */ /* 0x0003e20008211000 */
[----:B--2---:R-:W-:Y:S01]  /*1d20*/  UIADD3 UR34, UPT, UPT, UR34, 0x40, URZ ;  /* 0x0000004022227890 */ /* 0x004fe2000fffe0ff */
[----:B------:R-:W-:Y:S11]  /*1d30*/  BRA.U UP2, `(.L_x_32) ;  /* 0xfffffffd024c7547 */ /* 0x000ff6000b83ffff */
.L_x_26:
[----:B-1----:R-:W-:Y:S01]  /*1d40*/  ULEA UR8, UR13, UR4, 0x3 ;  /* 0x000000040d087291 */ /* 0x002fe2000f8e18ff */
[----:B------:R-:W-:Y:S01]  /*1d50*/  SHF.L.U32 R2, R17, 0x1f, RZ ;  /* 0x0000001f11027819 */ /* 0x000fe200000006ff */
[----:B------:R-:W-:Y:S01]  /*1d60*/  @!P1 SYNCS.ARRIVE.TRANS64.A1T0 RZ, [UR4+0xd8], RZ ;  /* 0x0000d8ffffff99a7 */ /* 0x000fe20008100004 */
[----:B------:R-:W-:-:S06]  /*1d70*/  UISETP.GT.AND UP0, UPT, UR22, UR21, UPT ;  /* 0x000000151600728c */ /* 0x000fcc000bf04270 */
[----:B--2-4-:R1:W2:Y:S03]  /*1d80*/  SYNCS.PHASECHK.TRANS64.TRYWAIT P0, [UR8+0x50], R2 ;  /* 0x00005002ff0075a7 */ /* 0x0142a60008001108 */
[----:B------:R-:W-:Y:S05]  /*1d90*/  BRA.U !UP0, `(.L_x_33) ;  /* 0x0000000108c07547 */ /* 0x000fea000b800000 */
[----:B------:R-:W-:Y:S01]  /*1da0*/  UIADD3 UR26, UPT, UPT, UR14, UR23, URZ ;  /* 0x000000170e1a7290 */ /* 0x000fe2000fffe0ff */
[----:B------:R-:W-:-:S11]  /*1db0*/  UMOV UR27, UR13 ;  /* 0x0000000d001b7c82 */ /* 0x000fd60008000000 */
.L_x_39:
[----:B------:R-:W-:Y:S01]  /*1dc0*/  ULEA UR17, UR27, UR4, 0x3 ;  /* 0x000000041b117291 */ /* 0x000fe2000f8e18ff */
[----:B--2---:R-:W-:Y:S01]  /*1dd0*/  @P5 MOV R3, 0xa000 ;  /* 0x0000a00000035802 */ /* 0x004fe20000000f00 */
[----:B-12---:R-:W-:Y:S10]  /*1de0*/  @P0 BRA `(.L_x_34) ;  /* 0x00000000000c0947 */ /* 0x006ff40003800000 */
[----:B------:R-:W-:-:S04]  /*1df0*/  SHF.L.U32 R4, R17, 0x1f, RZ ;  /* 0x0000001f11047819 */ /* 0x000fc800000006ff */
[----:B------:R-:W2:Y:S02]  /*1e00*/  SYNCS.PHASECHK.TRANS64.TRYWAIT P0, [UR17+0x50], R4 ;  /* 0x00005004ff0075a7 */ /* 0x000ea40008001111 */
[----:B--2---:R-:W-:Y:S05]  /*1e10*/  @!P0 BRA `(.L_x_35) ;  /* 0x0000006400248947 */ /* 0x004fea0003800000 */
.L_x_34:
[----:B------:R2:W-:Y:S01]  /*1e20*/  @P5 SYNCS.ARRIVE.TRANS64 RZ, [UR17], R3 ;  /* 0x00000003ffff59a7 */ /* 0x0005e20008000011 */
[----:B------:R-:W-:-:S04]  /*1e30*/  ULOP3.LUT UR8, UR7, 0x2, URZ, 0xfc, !UPT ;  /* 0x0000000207087892 */ /* 0x000fc8000f8efcff */
[----:B------:R-:W-:-:S09]  /*1e40*/  UISETP.NE.AND UP0, UPT, UR8, 0x2, UPT ;  /* 0x000000020800788c */ /* 0x000fd2000bf05270 */
[----:B------:R-:W-:Y:S05]  /*1e50*/  BRA.U UP0, `(.L_x_36) ;  /* 0x0000000100047547 */ /* 0x000fea000b800000 */
[----:B------:R-:W-:Y:S05]  /*1e60*/  BPT.TRAP 0x1 ;  /* 0x000000040000795c */ /* 0x000fea0000300000 */
.L_x_36:
[----:B------:R-:W-:Y:S04]  /*1e70*/  BSSY.RECONVERGENT B0, `(.L_x_37) ;  /* 0x0000003000007945 */ /* 0x000fe80003800200 */
[----:B------:R-:W-:Y:S05]  /*1e80*/  @!P4 BRA `(.L_x_38) ;  /* 0x000000000004c947 */ /* 0x000fea0003800000 */
[----:B------:R-:W-:Y:S05]  /*1e90*/  BPT.TRAP 0x1 ;  /* 0x000000040000795c */ /* 0x000fea0000300000 */
.L_x_38:
[----:B------:R-:W-:Y:S05]  /*1ea0*/  BSYNC.RECONVERGENT B0 ;  /* 0x0000000000007941 */ /* 0x000fea0003800200 */
.L_x_37:
        /* <DEDUP_REMOVED lines=9> */
[----:B------:R-:W-:Y:S02]  /*1f40*/  USHF.L.U32 UR18, UR23, 0x6, URZ ;  /* 0x0000000617127899 */ /* 0x000fe400080006ff */
[----:B------:R-:W-:Y:S01]  /*1f50*/  ULOP3.LUT UR17, UR17, 0xfefffff8, URZ, 0xc0, !UPT ;  /* 0xfefffff811117892 */ /* 0x000fe2000f8ec0ff */
[----:B-1----:R-:W-:Y:S01]  /*1f60*/  SHF.L.U32 R2, R17, 0x1f, RZ ;  /* 0x0000001f11027819 */ /* 0x002fe200000006ff */
[----:B------:R-:W-:Y:S02]  /*1f70*/  UIADD3 UR16, UPT, UPT, UR16, 0x6400, URZ ;  /* 0x0000640010107890 */ /* 0x000fe4000fffe0ff */
[----:B------:R-:W-:Y:S01]  /*1f80*/  UIADD3.X UR33, UPT, UPT, URZ, UR25, URZ, UP1, !UPT ;  /* 0x00000019ff217290 */ /* 0x000fe20008ffe4ff */
[----:B------:R4:W1:Y:S01]  /*1f90*/  SYNCS.PHASECHK.TRANS64.TRYWAIT P0, [UR8+0x50], R2 ;  /* 0x00005002ff0075a7 */ /* 0x0008620008001108 */
[----:B------:R-:W-:-:S02]  /*1fa0*/  ULEA UR8, UR27, UR4, 0xc ;  /* 0x000000041b087291 */ /* 0x000fc4000f8e60ff */
[----:B------:R-:W-:Y:S02]  /*1fb0*/  UIADD3.X UR31, UPT, UPT, URZ, UR25, URZ, UP0, !UPT ;  /* 0x00000019ff1f7290 */ /* 0x000fe400087fe4ff */
[----:B------:R-:W-:Y:S01]  /*1fc0*/  UIADD3 UR8, UPT, UPT, UR8, 0x2e400, URZ ;  /* 0x0002e40008087890 */ /* 0x000fe2000fffe0ff */
[----:B------:R-:W-:Y:S01]  /*1fd0*/  UMOV UR28, 0x0 ;  /* 0x00000000001c7882 */ /* 0x000fe20000000000 */
[----:B------:R-:W-:Y:S01]  /*1fe0*/  UMOV UR29, 0x10000000 ;  /* 0x10000000001d7882 */ /* 0x000fe20000000000 */
[----:B------:R-:W-:Y:S01]  /*1ff0*/  UMOV UR19, UR35 ;  /* 0x0000002300137c82 */ /* 0x000fe20008000000 */
[----:B------:R-:W-:Y:S01]  /*2000*/  UMOV UR20, UR36 ;  /* 0x0000002400147c82 */ /* 0x000fe20008000000 */
[----:B------:R-:W-:Y:S01]  /*2010*/  UMOV UR12, UR36 ;  /* 0x00000024000c7c82 */ /* 0x000fe20008000000 */
[----:B------:R-:W-:Y:S01]  /*2020*/  UMOV UR9, UR17 ;  /* 0x0000001100097c82 */ /* 0x000fe20008000000 */
[----:B------:R-:W-:Y:S01]  /*2030*/  UMOV UR10, UR18 ;  /* 0x00000012000a7c82 */ /* 0x000fe20008000000 */
[----:B------:R4:W-:Y:S01]  /*2040*/  UTMALDG.3D.2CTA [UR16], [UR32], desc[UR28] ;  /* 0x00001c10200075b4 */ /* 0x0009e20008211000 */
[----:B------:R-:W-:Y:S01]  /*2050*/  UIADD3 UR23, UPT, UPT, UR23, 0x1, URZ ;  /* 0x0000000117177890 */ /* 0x000fe2000fffe0ff */
[----:B------:R-:W-:-:S03]  /*2060*/  UMOV UR27, UR13 ;  /* 0x0000000d001b7c82 */ /* 0x000fc60008000000 */
[----:B------:R-:W-:Y:S01]  /*2070*/  UISETP.NE.AND UP0, UPT, UR23, UR26, UPT ;  /* 0x0000001a1700728c */ /* 0x000fe2000bf05270 */
[----:B------:R4:W-:Y:S08]  /*2080*/  UTMALDG.3D.2CTA [UR8], [UR30], desc[UR28] ;  /* 0x00001c081e0075b4 */ /* 0x0009f00008211000 */
[----:B----4-:R-:W-:Y:S05]  /*2090*/  BRA.U UP0, `(.L_x_39) ;  /* 0xfffffffd00487547 */ /* 0x010fea000b83ffff */
.L_x_33:
[C---:B-1----:R-:W-:Y:S01]  /*20a0*/  LEA R2, R16.reuse, UR4, 0x3 ;  /* 0x0000000410027c11 */ /* 0x042fe2000f8e18ff */
[----:B------:R-:W-:Y:S01]  /*20b0*/  NOP ;  /* 0x0000000000007918 */ /* 0x000fe20000000000 */
[----:B--2---:R-:W-:Y:S02]  /*20c0*/  SHF.L.U32 R3, R13, 0x1f, RZ ;  /* 0x0000001f0d037819 */ /* 0x004fe400000006ff */
[----:B------:R-:W-:Y:S02]  /*20d0*/  LEA R4, R16, UR4, 0x4 ;  /* 0x0000000410047c11 */ /* 0x000fe4000f8e20ff */
[----:B------:R-:W1:Y:S02]  /*20e0*/  SYNCS.PHASECHK.TRANS64.TRYWAIT P0, [R2+URZ+0xe0], R3 ;  /* 0x0000e003020075a7 */ /* 0x000e6400080011ff */
[----:B-1----:R-:W-:Y:S05]  /*20f0*/  @!P0 BRA `(.L_x_40) ;  /* 0x0000006000848947 */ /* 0x002fea0003800000 */
.L_x_144:
[----:B------:R-:W2:Y:S01]  /*2100*/  LDS.128 R4, [R4+0x170] ;  /* 0x0001700004047984 */ /* 0x000ea20000000c00 */
[----:B------:R-:W-:Y:S01]  /*2110*/  ISETP.GE.AND P0, PT, R42, 0x1, PT ;  /* 0x000000012a00780c */ /* 0x000fe20003f06270 */
[----:B-1----:R-:W-:Y:S01]  /*2120*/  VIADD R2, R2, 0xf0 ;  /* 0x000000f002027836 */ /* 0x002fe20000000000 */
[----:B------:R-:W-:Y:S01]  /*2130*/  @!PT LDS RZ, [RZ] ;  /* 0x00000000fffff984 */ /* 0x000fe20000000800 */
[----:B------:R-:W-:Y:S01]  /*2140*/  @!PT LDS RZ, [RZ] ;  /* 0x00000000fffff984 */ /* 0x000fe20000000800 */
[----:B------:R-:W-:Y:S01]  /*2150*/  @!PT LDS RZ, [RZ] ;  /* 0x00000000fffff984 */ /* 0x000fe20000000800 */
[----:B------:R-:W-:Y:S01]  /*2160*/  @!PT LDS RZ, [RZ] ;  /* 0x00000000fffff984 */ /* 0x000fe20000000800 */
[----:B------:R1:W-:Y:S06]  /*2170*/  MEMBAR.ALL.CTA ;  /* 0x0000000000007992 */ /* 0x0003ec0000008000 */
[----:B-1----:R-:W1:Y:S01]  /*2180*/  FENCE.VIEW.ASYNC.S ;  /* 0x00000000000073c6 */ /* 0x002e620000000000 */
[----:B------:R-:W-:-:S04]  /*2190*/  PRMT R2, RZ, 0x654, R2 ;  /* 0x00000654ff027816 */ /* 0x000fc80000000002 */
[----:B-1----:R1:W-:Y:S01]  /*21a0*/  SYNCS.ARRIVE.TRANS64.RED.A1T0 RZ, [R2+URZ], RZ ;  /* 0x000000ff02ff79a7 */ /* 0x0023e200081004ff */
[----:B--2---:R-:W-:-:S13]  /*21b0*/  LOP3.LUT P2, RZ, R6, 0x1, RZ, 0xc0, !PT ;  /* 0x0000000106ff7812 */ /* 0x004fda000784c0ff */
[----:B------:R-:W-:Y:S01]  /*21c0*/  @P2 SHF.R.U32.HI R3, RZ, 0x10, R5 ;  /* 0x00000010ff032819 */ /* 0x000fe20000011605 */
[----:B------:R-:W-:Y:S01]  /*21d0*/  VOTEU.ANY UP0, P2 ;  /* 0x0000000000ff7886 */ /* 0x000fe20001000100 */
[----:B------:R-:W-:Y:S02]  /*21e0*/  @P2 MOV R10, R4 ;  /* 0x00000004000a2202 */ /* 0x000fe40000000f00 */
[----:B------:R-:W-:Y:S02]  /*21f0*/  @P2 R2UR.BROADCAST UR8, R3 ;  /* 0x00000000030822ca */ /* 0x000fe400008e0000 */
[----:B------:R-:W-:-:S11]  /*2200*/  @P2 LOP3.LUT R9, R5, 0xffff, RZ, 0xc0, !PT ;  /* 0x0000ffff05092812 */ /* 0x000fd600078ec0ff */
[----:B------:R-:W-:Y:S01]  /*2210*/  @UP0 UMOV UR36, UR8 ;  /* 0x0000000800240c82 */ /* 0x000fe20008000000 */
[----:B-1----:R-:W-:Y:S05]  /*2220*/  @!P0 BRA `(.L_x_41) ;  /* 0x0000000000b88947 */ /* 0x002fea0003800000 */
[----:B------:R-:W3:Y:S01]  /*2230*/  LDC.64 R4, c[0x0][0xb18] ;  /* 0x0002c600ff047b82 */ /* 0x000ee20000000a00 */
[----:B------:R-:W-:-:S07]  /*2240*/  ISETP.NE.AND P3, PT, R42, 0x1, PT ;  /* 0x000000012a00780c */ /* 0x000fce0003f65270 */
[----:B------:R-:W1:Y:S08]  /*2250*/  LDC.64 R6, c[0x0][0xb10] ;  /* 0x0002c400ff067b82 */ /* 0x000e700000000a00 */
[----:B------:R-:W2:Y:S08]  /*2260*/  LDC R14, c[0x0][0xb20] ;  /* 0x0002c800ff0e7b82 */ /* 0x000eb00000000800 */
[----:B------:R-:W4:Y:S01]  /*2270*/  LDC R15, c[0x0][0xb0c] ;  /* 0x0002c300ff0f7b82 */ /* 0x000f220000000800 */
[----:B---3--:R-:W-:Y:S01]  /*2280*/  IMAD.HI.U32 R21, R0, R5, RZ ;  /* 0x0000000500157227 */ /* 0x008fe200078e00ff */
[----:B------:R-:W-:-:S03]  /*2290*/  ISETP.NE.AND P0, PT, R4, 0x1, PT ;  /* 0x000000010400780c */ /* 0x000fc60003f05270 */
[----:B------:R-:W-:-:S03]  /*22a0*/  IMAD.HI.U32 R5, R9, R5, RZ ;  /* 0x0000000509057227 */ /* 0x000fc600078e00ff */
[----:B------:R-:W3:Y:S01]  /*22b0*/  LDC.64 R2, c[0x0][0xb28] ;  /* 0x0002ca00ff027b82 */ /* 0x000ee20000000a00 */
[----:B-1----:R-:W-:-:S04]  /*22c0*/  IMAD.HI.U32 R22, R8, R6, RZ ;  /* 0x0000000608167227 */ /* 0x002fc800078e00ff */
[----:B------:R-:W-:Y:S01]  /*22d0*/  IMAD.HI.U32 R23, R10, R6, RZ ;  /* 0x000000060a177227 */ /* 0x000fe200078e00ff */
[----:B------:R-:W-:Y:S02]  /*22e0*/  SHF.R.U32.HI R22, RZ, R7, R22 ;  /* 0x00000007ff167219 */ /* 0x000fe40000011616 */
[-C--:B--2---:R-:W-:Y:S02]  /*22f0*/  SHF.R.U32.HI R21, RZ, R14.reuse, R21 ;  /* 0x0000000eff157219 */ /* 0x084fe40000011615 */
[----:B------:R-:W-:Y:S02]  /*2300*/  SHF.R.U32.HI R5, RZ, R14, R5 ;  /* 0x0000000eff057219 */ /* 0x000fe40000011605 */
[----:B------:R-:W-:Y:S02]  /*2310*/  SEL R21, R0, R21, !P0 ;  /* 0x0000001500157207 */ /* 0x000fe40004000000 */
[----:B------:R-:W-:Y:S02]  /*2320*/  SHF.R.U32.HI R23, RZ, R7, R23 ;  /* 0x00000007ff177219 */ /* 0x000fe40000011617 */
[----:B----4-:R-:W-:-:S02]  /*2330*/  ISETP.NE.AND P1, PT, R15, 0x1, PT ;  /* 0x000000010f00780c */ /* 0x010fc40003f25270 */
[----:B------:R-:W-:Y:S02]  /*2340*/  SEL R5, R9, R5, !P0 ;  /* 0x0000000509057207 */ /* 0x000fe40004000000 */
[----:B------:R-:W-:Y:S02]  /*2350*/  SEL R22, R8, R22, !P1 ;  /* 0x0000001608167207 */ /* 0x000fe40004800000 */
[----:B------:R-:W-:Y:S01]  /*2360*/  SEL R23, R10, R23, !P1 ;  /* 0x000000170a177207 */ /* 0x000fe20004800000 */
[----:B---3--:R-:W-:-:S04]  /*2370*/  IMAD.HI.U32 R20, R21, R2, RZ ;  /* 0x0000000215147227 */ /* 0x008fc800078e00ff */
        /* <DEDUP_REMOVED lines=10> */
[----:B------:R-:W-:-:S04]  /*2420*/  @!P0 IMAD.HI.U32 R7, R23, R2, RZ ;  /* 0x0000000217078227 */ /* 0x000fc800078e00ff */
[----:B------:R-:W-:Y:S01]  /*2430*/  IMAD.MOV R2, RZ, RZ, -R6 ;  /* 0x000000ffff027224 */ /* 0x000fe200078e0a06 */
[----:B------:R-:W-:Y:S02]  /*2440*/  @!P0 SHF.R.U32.HI R3, RZ, R3, R7 ;  /* 0x00000003ff038219 */ /* 0x000fe40000011607 */
[----:B------:R-:W-:Y:S01]  /*2450*/  IADD3 R7, PT, PT, -R5, RZ, RZ ;  /* 0x000000ff05077210 */ /* 0x000fe20007ffe1ff */
[----:B------:R-:W-:Y:S01]  /*2460*/  IMAD R2, R42, R2, R5 ;  /* 0x000000022a027224 */ /* 0x000fe200078e0205 */
        /* <DEDUP_REMOVED lines=10> */
.L_x_41:
[----:B------:R-:W1:Y:S02]  /*2510*/  LDCU UR8, c[0x0][0xb30] ;  /* 0x00016600ff0877ac */ /* 0x000e640008000800 */
[----:B-1----:R-:W-:-:S09]  /*2520*/  UISETP.NE.AND UP0, UPT, UR8, 0x1, UPT ;  /* 0x000000010800788c */ /* 0x002fd2000bf05270 */
[----:B------:R-:W-:Y:S05]  /*2530*/  BRA.U UP0, `(.L_x_42) ;  /* 0x0000000100407547 */ /* 0x000fea000b800000 */
[----:B------:R-:W1:Y:S08]  /*2540*/  LDC.64 R4, c[0x0][0xb10] ;  /* 0x0002c400ff047b82 */ /* 0x000e700000000a00 */
[----:B------:R-:W2:Y:S08]  /*2550*/  LDC.64 R2, c[0x0][0xb18] ;  /* 0x0002c600ff027b82 */ /* 0x000eb00000000a00 */
[----:B------:R-:W4:Y:S08]  /*2560*/  LDC R6, c[0x0][0xb20] ;  /* 0x0002c800ff067b82 */ /* 0x000f300000000800 */
[----:B------:R-:W3:Y:S01]  /*2570*/  LDC R7, c[0x0][0xb0c] ;  /* 0x0002c300ff077b82 */ /* 0x000ee20000000800 */
[----:B-1----:R-:W-:-:S05]  /*2580*/  IMAD.HI.U32 R4, R10, R4, RZ ;  /* 0x000000040a047227 */ /* 0x002fca00078e00ff */
[----:B------:R-:W-:Y:S01]  /*2590*/  SHF.R.U32.HI R4, RZ, R5, R4 ;  /* 0x00000005ff047219 */ /* 0x000fe20000011604 */
[----:B--2---:R-:W-:Y:S01]  /*25a0*/  IMAD.HI.U32 R3, R9, R3, RZ ;  /* 0x0000000309037227 */ /* 0x004fe200078e00ff */
[----:B------:R-:W-:-:S04]  /*25b0*/  ISETP.NE.AND P0, PT, R2, 0x1, PT ;  /* 0x000000010200780c */ /* 0x000fc80003f05270 */
[----:B----4-:R-:W-:-:S04]  /*25c0*/  SHF.R.U32.HI R3, RZ, R6, R3 ;  /* 0x00000006ff037219 */ /* 0x010fc80000011603 */
[----:B------:R-:W-:Y:S02]  /*25d0*/  SEL R3, R9, R3, !P0 ;  /* 0x0000000309037207 */ /* 0x000fe40004000000 */
[----:B---3--:R-:W-:-:S04]  /*25e0*/  ISETP.NE.AND P1, PT, R7, 0x1, PT ;  /* 0x000000010700780c */ /* 0x008fc80003f25270 */
[----:B------:R-:W-:-:S05]  /*25f0*/  SEL R4, R10, R4, !P1 ;  /* 0x000000040a047207 */ /* 0x000fca0004800000 */
[----:B------:R-:W-:Y:S02]  /*2600*/  IMAD.IADD R5, R3, 0x1, -R4 ;  /* 0x0000000103057824 */ /* 0x000fe400078e0a04 */
[----:B------:R-:W-:Y:S02]  /*2610*/  IMAD.IADD R3, R4, 0x1, -R3 ;  /* 0x0000000104037824 */ /* 0x000fe400078e0a03 */
[----:B------:R-:W-:Y:S02]  /*2620*/  IMAD R10, R5, R7, R10 ;  /* 0x00000007050a7224 */ /* 0x000fe400078e020a */
[----:B------:R-:W-:-:S07]  /*2630*/  IMAD R9, R3, R2, R9 ;  /* 0x0000000203097224 */ /* 0x000fce00078e0209 */
.L_x_42:
[----:B------:R-:W-:Y:S01]  /*2640*/  VIADD R16, R16, 0x1 ;  /* 0x0000000110107836 */ /* 0x000fe20000000000 */
[----:B------:R-:W-:Y:S01]  /*2650*/  PLOP3.LUT P1, PT, PT, PT, PT, 0x80, 0x8 ;  /* 0x000000000008781c */ /* 0x000fe20003f2f070 */
[----:B------:R-:W-:Y:S02]  /*2660*/  IMAD.IADD R14, R10, 0x1, R97 ;  /* 0x000000010a0e7824 */ /* 0x000fe400078e0261 */
[----:B------:R-:W-:Y:S01]  /*2670*/  IMAD.IADD R15, R9, 0x1, R96 ;  /* 0x00000001090f7824 */ /* 0x000fe200078e0260 */
[----:B------:R-:W-:-:S04]  /*2680*/  ISETP.NE.AND P0, PT, R16, 0x2, PT ;  /* 0x000000021000780c */ /* 0x000fc80003f05270 */
[----:B------:R-:W-:Y:S02]  /*2690*/  SEL R2, RZ, 0x1, P0 ;  /* 0x00000001ff027807 */ /* 0x000fe40000000000 */
[----:B------:R-:W-:Y:S02]  /*26a0*/  SEL R16, R16, RZ, P0 ;  /* 0x000000ff10107207 */ /* 0x000fe40000000000 */
[----:B------:R-:W-:Y:S01]  /*26b0*/  LOP3.LUT R13, R13, R2, RZ, 0x3c, !PT ;  /* 0x000000020d0d7212 */ /* 0x000fe200078e3cff */
[----:B------:R-:W-:Y:S06]  /*26c0*/  @P2 BRA `(.L_x_43) ;  /* 0xfffffff000582947 */ /* 0x000fec000383ffff */
[----:B------:R-:W-:Y:S01]  /*26d0*/  UIADD3 UR4, UPT, UPT, UR4, 0x50, URZ ;  /* 0x0000005004047890 */ /* 0x000fe2000fffe0ff */
[----:B------:R-:W-:-:S03]  /*26e0*/  SHF.L.U32 R2, R17, 0x1f, RZ ;  /* 0x0000001f11027819 */ /* 0x000fc600000006ff */
[----:B------:R-:W-:-:S09]  /*26f0*/  ULEA UR5, UR13, UR4, 0x3 ;  /* 0x000000040d057291 */ /* 0x000fd2000f8e18ff */
[----:B------:R-:W1:Y:S02]  /*2700*/  SYNCS.PHASECHK.TRANS64.TRYWAIT P0, [UR5], R2 ;  /* 0x00000002ff0075a7 */ /* 0x000e640008001105 */
[----:B-1----:R-:W-:Y:S05]  /*2710*/  @!P0 BRA `(.L_x_44) ;  /* 0x0000005c00108947 */ /* 0x002fea0003800000 */
.L_x_146:
[----:B------:R-:W-:-:S04]  /*2720*/  UIADD3 UR6, UPT, UPT, UR13, 0x1, URZ ;  /* 0x000000010d067890 */ /* 0x000fc8000fffe0ff */
[----:B------:R-:W-:-:S04]  /*2730*/  UISETP.NE.AND UP0, UPT, UR6, 0xa, UPT ;  /* 0x0000000a0600788c */ /* 0x000fc8000bf05270 */
[----:B------:R-:W-:Y:S02]  /*2740*/  USEL UR7, URZ, 0x1, UP0 ;  /* 0x00000001ff077887 */ /* 0x000fe40008000000 */
[----:B------:R-:W-:-:S04]  /*2750*/  USEL UR6, UR6, URZ, UP0 ;  /* 0x000000ff06067287 */ /* 0x000fc80008000000 */
[----:B------:R-:W-:Y:S01]  /*2760*/  ULEA UR5, UR6, UR4, 0x3 ;  /* 0x0000000406057291 */ /* 0x000fe2000f8e18ff */
[----:B-1----:R-:W-:-:S04]  /*2770*/  LOP3.LUT R2, R17, UR7, RZ, 0x3c, !PT ;  /* 0x0000000711027c12 */ /* 0x002fc8000f8e3cff */
[----:B------:R-:W-:-:S04]  /*2780*/  SHF.L.U32 R3, R2, 0x1f, RZ ;  /* 0x0000001f02037819 */ /* 0x000fc800000006ff */
[----:B------:R-:W1:Y:S02]  /*2790*/  SYNCS.PHASECHK.TRANS64.TRYWAIT P0, [UR5], R3 ;  /* 0x00000003ff0075a7 */ /* 0x000e640008001105 */
[----:B-1----:R-:W-:Y:S05]  /*27a0*/  @!P0 BRA `(.L_x_45) ;  /* 0x0000005c00048947 */ /* 0x002fea0003800000 */
.L_x_148:
[----:B------:R-:W-:-:S04]  /*27b0*/  UIADD3 UR6, UPT, UPT, UR6, 0x1, URZ ;  /* 0x0000000106067890 */ /* 0x000fc8000fffe0ff */
[----:B------:R-:W-:-:S04]  /*27c0*/  UISETP.NE.AND UP0, UPT, UR6, 0xa, UPT ;  /* 0x0000000a0600788c */ /* 0x000fc8000bf05270 */
[----:B------:R-:W-:Y:S02]  /*27d0*/  USEL UR7, URZ, 0x1, UP0 ;  /* 0x00000001ff077887 */ /* 0x000fe40008000000 */
[----:B------:R-:W-:-:S04]  /*27e0*/  USEL UR6, UR6, URZ, UP0 ;  /* 0x000000ff06067287 */ /* 0x000fc80008000000 */
[----:B------:R-:W-:Y:S01]  /*27f0*/  ULEA UR5, UR6, UR4, 0x3 ;  /* 0x0000000406057291 */ /* 0x000fe2000f8e18ff */
[----:B------:R-:W-:-:S04]  /*2800*/  LOP3.LUT R2, R2, UR7, RZ, 0x3c, !PT ;  /* 0x0000000702027c12 */ /* 0x000fc8000f8e3cff */
[----:B-1----:R-:W-:-:S04]  /*2810*/  SHF.L.U32 R3, R2, 0x1f, RZ ;  /* 0x0000001f02037819 */ /* 0x002fc800000006ff */
[----:B------:R-:W1:Y:S02]  /*2820*/  SYNCS.PHASECHK.TRANS64.TRYWAIT P0, [UR5], R3 ;  /* 0x00000003ff0075a7 */ /* 0x000e640008001105 */
[----:B-1----:R-:W-:Y:S05]  /*2830*/  @!P0 BRA `(.L_x_46) ;  /* 0x0000005800f88947 */ /* 0x002fea0003800000 */
.L_x_150:
        /* <DEDUP_REMOVED lines=9> */
.L_x_152:
        /* <DEDUP_REMOVED lines=9> */
.L_x_154:
        /* <DEDUP_REMOVED lines=9> */
.L_x_156:
        /* <DEDUP_REMOVED lines=9> */
.L_x_158:
        /* <DEDUP_REMOVED lines=9> */
.L_x_160:
        /* <DEDUP_REMOVED lines=9> */
.L_x_162:
[----:B------:R-:W-:-:S04]  /*2ba0*/  UIADD3 UR6, UPT, UPT, UR6, 0x1, URZ ;  /* 0x0000000106067890 */ /* 0x000fc8000fffe0ff */
[----:B------:R-:W-:-:S04]  /*2bb0*/  UISETP.NE.AND UP0, UPT, UR6, 0xa, UPT ;  /* 0x0000000a0600788c */ /* 0x000fc8000bf05270 */
[----:B------:R-:W-:Y:S02]  /*2bc0*/  USEL UR5, URZ, 0x1, UP0 ;  /* 0x00000001ff057887 */ /* 0x000fe40008000000 */
[----:B------:R-:W-:-:S04]  /*2bd0*/  USEL UR6, UR6, URZ, UP0 ;  /* 0x000000ff06067287 */ /* 0x000fc80008000000 */
[----:B------:R-:W-:Y:S01]  /*2be0*/  ULEA UR6, UR6, UR4, 0x3 ;  /* 0x0000000406067291 */ /* 0x000fe2000f8e18ff */
[----:B------:R-:W-:-:S04]  /*2bf0*/  LOP3.LUT R2, R2, UR5, RZ, 0x3c, !PT ;  /* 0x0000000502027c12 */ /* 0x000fc8000f8e3cff */
[----:B------:R-:W-:Y:S01]  /*2c00*/  SHF.L.U32 R2, R2, 0x1f, RZ ;  /* 0x0000001f02027819 */ /* 0x000fe200000006ff */
[----:B-1-3--:R-:W-:-:S07]  /*2c10*/  IMAD.U32 R0, RZ, RZ, UR6 ;  /* 0x00000006ff007e24 */ /* 0x00afce000f8e00ff */
.L_x_53:
[----:B-1----:R1:W2:Y:S02]  /*2c20*/  SYNCS.PHASECHK.TRANS64.TRYWAIT P0, [R0+URZ], R2 ;  /* 0x00000002000075a7 */ /* 0x0022a400080011ff */
[----:B--2---:R-:W-:Y:S05]  /*2c30*/  @!P0 NANOSLEEP.SYNCS 0x989680 ;  /* 0x009896800000895d */ /* 0x004fea0003900000 */
[----:B------:R-:W2:Y:S02]  /*2c40*/  @!P0 SYNCS.PHASECHK.TRANS64 P0, [R0+URZ], R2 ;  /* 0x00000002000085a7 */ /* 0x000ea400080010ff */
[----:B--2---:R-:W-:Y:S05]  /*2c50*/  @P0 EXIT ;  /* 0x000000000000094d */ /* 0x004fea0003800000 */
[----:B------:R-:W-:Y:S05]  /*2c60*/  BRA `(.L_x_53) ;  /* 0xfffffffc00ec7947 */ /* 0x000fea000383ffff */
.L_x_23:
[----:B------:R-:W-:-:S04]  /*2c70*/  UISETP.NE.AND UP0, UPT, UR37, URZ, UPT ;  /* 0x000000ff2500728c */ /* 0x000fc8000bf05270 */
[----:B------:R-:W-:-:S09]  /*2c80*/  UISETP.NE.OR UP0, UPT, UR10, 0x1, UP0 ;  /* 0x000000010a00788c */ /* 0x000fd20008705670 */
[----:B------:R-:W-:Y:S05]  /*2c90*/  BRA.U UP0, `(.L_x_54) ;  /* 0x0000000500487547 */ /* 0x000fea000b800000 */
[----:B------:R-:W-:Y:S01]  /*2ca0*/  ISETP.GE.U32.AND P2, PT, R2, 0x2, PT ;  /* 0x000000020200780c */ /* 0x000fe20003f46070 */
[----:B------:R-:W-:Y:S01]  /*2cb0*/  IMAD.MOV.U32 R12, RZ, RZ, 0x1 ;  /* 0x00000001ff0c7424 */ /* 0x000fe200078e00ff */
[----:B------:R-:W-:Y:S02]  /*2cc0*/  CS2R R10, SRZ ;  /* 0x00000000000a7805 */ /* 0x000fe4000001ff00 */
[----:B------:R-:W-:Y:S01]  /*2cd0*/  CS2R R8, SRZ ;  /* 0x0000000000087805 */ /* 0x000fe2000001ff00 */
[----:B------:R-:W-:Y:S01]  /*2ce0*/  UMOV UR4, 0x400 ;  /* 0x0000040000047882 */ /* 0x000fe20000000000 */
[----:B------:R-:W-:Y:S01]  /*2cf0*/  UMOV UR6, URZ ;  /* 0x000000ff00067c82 */ /* 0x000fe20008000000 */
[----:B------:R-:W-:-:S12]  /*2d00*/  ULEA UR37, UR37, UR4, 0x18 ;  /* 0x0000000425257291 */ /* 0x000fd8000f8ec0ff */
.L_x_58:
[----:B------:R-:W-:Y:S02]  /*2d10*/  LEA R0, R8, UR37, 0x3 ;  /* 0x0000002508007c11 */ /* 0x000fe4000f8e18ff */
[----:B------:R-:W-:-:S03]  /*2d20*/  SHF.L.U32 R4, R9, 0x1f, RZ ;  /* 0x0000001f09047819 */ /* 0x000fc600000006ff */
[----:B------:R-:W-:Y:S01]  /*2d30*/  VIADD R5, R0, 0x150 ;  /* 0x0000015000057836 */ /* 0x000fe20000000000 */
[----:B------:R-:W1:Y:S02]  /*2d40*/  SYNCS.PHASECHK.TRANS64.TRYWAIT P0, [R0+URZ+0x140], R4 ;  /* 0x00014004000075a7 */ /* 0x000e6400080011ff */
[----:B-1----:R-:W-:Y:S05]  /*2d50*/  @!P0 BRA `(.L_x_55) ;  /* 0x0000005800588947 */ /* 0x002fea0003800000 */
.L_x_163:
[----:B------:R-:W-:Y:S01]  /*2d60*/  ULEA UR5, UR6, UR37, 0x3 ;  /* 0x0000002506057291 */ /* 0x000fe2000f8e18ff */
[----:B-1----:R-:W-:Y:S01]  /*2d70*/  PRMT R0, RZ, 0x654, R5 ;  /* 0x00000654ff007816 */ /* 0x002fe20000000005 */
[----:B------:R-:W-:Y:S01]  /*2d80*/  @!P2 IMAD.MOV.U32 R4, RZ, RZ, 0x10 ;  /* 0x00000010ff04a424 */ /* 0x000fe200078e00ff */
[----:B------:R-:W-:Y:S01]  /*2d90*/  SHF.L.U32 R5, R12, 0x1f, RZ ;  /* 0x0000001f0c057819 */ /* 0x000fe200000006ff */
[----:B------:R-:W-:Y:S01]  /*2da0*/  UIADD3 UR4, UPT, UPT, UR5, 0xe0, URZ ;  /* 0x000000e005047890 */ /* 0x000fe2000fffe0ff */
[----:B------:R1:W-:Y:S05]  /*2db0*/  SYNCS.ARRIVE.TRANS64.RED.A1T0 RZ, [R0+URZ], RZ ;  /* 0x000000ff00ff79a7 */ /* 0x0003ea00081004ff */
[----:B------:R-:W-:Y:S01]  /*2dc0*/  IMAD.U32 R6, RZ, RZ, UR4 ;  /* 0x00000004ff067e24 */ /* 0x000fe2000f8e00ff */
[----:B------:R-:W2:Y:S04]  /*2dd0*/  SYNCS.PHASECHK.TRANS64.TRYWAIT P0, [UR5+0xf0], R5 ;  /* 0x0000f005ff0075a7 */ /* 0x000ea80008001105 */
[----:B------:R-:W-:Y:S01]  /*2de0*/  PRMT R6, R2, 0x654, R6 ;  /* 0x0000065402067816 */ /* 0x000fe20000000006 */
[----:B-12---:R-:W-:Y:S06]  /*2df0*/  @!P0 BRA `(.L_x_56) ;  /* 0x0000005800448947 */ /* 0x006fec0003800000 */
.L_x_165:
[----:B------:R-:W-:Y:S01]  /*2e00*/  ULEA UR4, UR6, UR37, 0x4 ;  /* 0x0000002506047291 */ /* 0x000fe2000f8e20ff */
[----:B------:R-:W-:Y:S01]  /*2e10*/  SEL R3, R6, R3, !P2 ;  /* 0x0000000306037207 */ /* 0x000fe20005000000 */
[----:B------:R-:W-:Y:S01]  /*2e20*/  UIADD3 UR5, UPT, UPT, UR5, 0xe0, URZ ;  /* 0x000000e005057890 */ /* 0x000fe2000fffe0ff */
[----:B-1----:R-:W-:Y:S01]  /*2e30*/  LEA R0, R11, UR37, 0x3 ;  /* 0x000000250b007c11 */ /* 0x002fe2000f8e18ff */
[----:B------:R-:W-:Y:S01]  /*2e40*/  UIADD3 UR4, UPT, UPT, UR4, 0x170, URZ ;  /* 0x0000017004047890 */ /* 0x000fe2000fffe0ff */
[----:B------:R1:W-:Y:S01]  /*2e50*/  @!P2 SYNCS.ARRIVE.TRANS64.RED RZ, [R3+URZ], R4 ;  /* 0x0000000403ffa9a7 */ /* 0x0003e200080004ff */
[----:B------:R-:W-:Y:S01]  /*2e60*/  UIADD3 UR6, UPT, UPT, UR6, 0x1, URZ ;  /* 0x0000000106067890 */ /* 0x000fe2000fffe0ff */
[----:B------:R-:W-:-:S03]  /*2e70*/  VIADD R8, R8, 0x1 ;  /* 0x0000000108087836 */ /* 0x000fc60000000000 */
[----:B------:R-:W-:Y:S02]  /*2e80*/  UISETP.NE.AND UP0, UPT, UR6, 0x2, UPT ;  /* 0x000000020600788c */ /* 0x000fe4000bf05270 */
[----:B------:R-:W-:Y:S01]  /*2e90*/  ISETP.NE.AND P0, PT, R8, 0x2, PT ;  /* 0x000000020800780c */ /* 0x000fe20003f05270 */
[----:B------:R-:W-:Y:S06]  /*2ea0*/  UGETNEXTWORKID.BROADCAST [UR4], [UR5] ;  /* 0x00000000040073ca */ /* 0x000fec0008000100 */
[----:B------:R-:W-:Y:S02]  /*2eb0*/  USEL UR4, URZ, 0x1, UP0 ;  /* 0x00000001ff047887 */ /* 0x000fe40008000000 */
[----:B------:R-:W-:-:S04]  /*2ec0*/  USEL UR6, UR6, URZ, UP0 ;  /* 0x000000ff06067287 */ /* 0x000fc80008000000 */
[----:B------:R-:W-:Y:S02]  /*2ed0*/  LOP3.LUT R12, R12, UR4, RZ, 0x3c, !PT ;  /* 0x000000040c0c7c12 */ /* 0x000fe4000f8e3cff */
[----:B-1----:R-:W-:-:S04]  /*2ee0*/  SHF.L.U32 R4, R10, 0x1f, RZ ;  /* 0x0000001f0a047819 */ /* 0x002fc800000006ff */
[----:B------:R-:W1:Y:S02]  /*2ef0*/  SYNCS.PHASECHK.TRANS64.TRYWAIT P1, [R0+URZ+0xe0], R4 ;  /* 0x0000e004000075a7 */ /* 0x000e6400080211ff */
[----:B-1----:R-:W-:Y:S05]  /*2f00*/  @!P1 BRA `(.L_x_57) ;  /* 0x0000005800189947 */ /* 0x002fea0003800000 */
.L_x_166:
[C---:B-1----:R-:W-:Y:S01]  /*2f10*/  LEA R4, R11.reuse, UR37, 0x4 ;  /* 0x000000250b047c11 */ /* 0x042fe2000f8e20ff */
[----:B------:R-:W-:Y:S01]  /*2f20*/  VIADD R0, R0, 0xf0 ;  /* 0x000000f000007836 */ /* 0x000fe20000000000 */
[----:B------:R-:W-:Y:S01]  /*2f30*/  SEL R8, R8, RZ, P0 ;  /* 0x000000ff08087207 */ /* 0x000fe20000000000 */
[----:B------:R-:W-:-:S03]  /*2f40*/  VIADD R11, R11, 0x1 ;  /* 0x000000010b0b7836 */ /* 0x000fc60000000000 */
[----:B------:R-:W1:Y:S01]  /*2f50*/  LDS.128 R4, [R4+0x170] ;  /* 0x0001700004047984 */ /* 0x000e620000000c00 */
[----:B------:R-:W-:Y:S02]  /*2f60*/  PRMT R0, RZ, 0x654, R0 ;  /* 0x00000654ff007816 */ /* 0x000fe40000000000 */
[C---:B------:R-:W-:Y:S01]  /*2f70*/  ISETP.NE.AND P1, PT, R11.reuse, 0x2, PT ;  /* 0x000000020b00780c */ /* 0x040fe20003f25270 */
[----:B------:R-:W-:Y:S01]  /*2f80*/  @!PT LDS RZ, [RZ] ;  /* 0x00000000fffff984 */ /* 0x000fe20000000800 */
[----:B------:R-:W-:Y:S01]  /*2f90*/  @!PT LDS RZ, [RZ] ;  /* 0x00000000fffff984 */ /* 0x000fe20000000800 */
[----:B------:R-:W-:Y:S01]  /*2fa0*/  @!PT LDS RZ, [RZ] ;  /* 0x00000000fffff984 */ /* 0x000fe20000000800 */
[----:B------:R-:W-:Y:S01]  /*2fb0*/  @!PT LDS RZ, [RZ] ;  /* 0x00000000fffff984 */ /* 0x000fe20000000800 */
[----:B------:R2:W-:Y:S06]  /*2fc0*/  MEMBAR.ALL.CTA ;  /* 0x0000000000007992 */ /* 0x0005ec0000008000 */
[----:B--2---:R-:W2:Y:S01]  /*2fd0*/  FENCE.VIEW.ASYNC.S ;  /* 0x00000000000073c6 */ /* 0x004ea20000000000 */
[----:B------:R-:W-:Y:S01]  /*2fe0*/  SEL R11, R11, RZ, P1 ;  /* 0x000000ff0b0b7207 */ /* 0x000fe20000800000 */
[----:B--2---:R2:W-:Y:S01]  /*2ff0*/  SYNCS.ARRIVE.TRANS64.RED.A1T0 RZ, [R0+URZ], RZ ;  /* 0x000000ff00ff79a7 */ /* 0x0045e200081004ff */
[----:B-1----:R-:W-:-:S02]  /*3000*/  LOP3.LUT P3, RZ, R6, 0x1, RZ, 0xc0, !PT ;  /* 0x0000000106ff7812 */ /* 0x002fc4000786c0ff */
[----:B------:R-:W-:-:S04]  /*3010*/  SEL R4, RZ, 0x1, P1 ;  /* 0x00000001ff047807 */ /* 0x000fc80000800000 */
[----:B------:R-:W-:Y:S02]  /*3020*/  LOP3.LUT R10, R10, R4, RZ, 0x3c, !PT ;  /* 0x000000040a0a7212 */ /* 0x000fe400078e3cff */
[----:B--2---:R-:W-:-:S04]  /*3030*/  SEL R0, RZ, 0x1, P0 ;  /* 0x00000001ff007807 */ /* 0x004fc80000000000 */
[----:B------:R-:W-:Y:S01]  /*3040*/  LOP3.LUT R9, R9, R0, RZ, 0x3c, !PT ;  /* 0x0000000009097212 */ /* 0x000fe200078e3cff */
[----:B------:R-:W-:Y:S06]  /*3050*/  @P3 BRA `(.L_x_58) ;  /* 0xfffffffc002c3947 */ /* 0x000fec000383ffff */
[----:B------:R-:W-:Y:S01]  /*3060*/  ULEA UR5, UR6, UR37, 0x3 ;  /* 0x0000002506057291 */ /* 0x000fe2000f8e18ff */
[----:B------:R-:W-:-:S08]  /*3070*/  SHF.L.U32 R2, R12, 0x1f, RZ ;  /* 0x0000001f0c027819 */ /* 0x000fd000000006ff */
[----:B------:R-:W1:Y:S02]  /*3080*/  SYNCS.PHASECHK.TRANS64 P0, [UR5+0xf0], R2 ;  /* 0x0000f002ff0075a7 */ /* 0x000e640008001005 */
[----:B-1----:R-:W-:Y:S05]  /*3090*/  @P0 BRA `(.L_x_59) ;  /* 0x0000000000080947 */ /* 0x002fea0003800000 */
[----:B------:R-:W1:Y:S02]  /*30a0*/  SYNCS.PHASECHK.TRANS64.TRYWAIT P0, [UR5+0xf0], R2 ;  /* 0x0000f002ff0075a7 */ /* 0x000e640008001105 */
[----:B-1----:R-:W-:Y:S05]  /*30b0*/  @!P0 BRA `(.L_x_60) ;  /* 0x0000005400c08947 */ /* 0x002fea0003800000 */
.L_x_59:
[----:B------:R-:W-:-:S04]  /*30c0*/  UIADD3 UR4, UPT, UPT, UR6, 0x1, URZ ;  /* 0x0000000106047890 */ /* 0x000fc8000fffe0ff */
[----:B------:R-:W-:-:S04]  /*30d0*/  UISETP.NE.AND UP0, UPT, UR4, 0x2, UPT ;  /* 0x000000020400788c */ /* 0x000fc8000bf05270 */
[----:B------:R-:W-:Y:S02]  /*30e0*/  USEL UR7, URZ, 0x1, UP0 ;  /* 0x00000001ff077887 */ /* 0x000fe40008000000 */
[----:B------:R-:W-:-:S04]  /*30f0*/  USEL UR4, UR4, URZ, UP0 ;  /* 0x000000ff04047287 */ /* 0x000fc80008000000 */
[----:B------:R-:W-:Y:S01]  /*3100*/  ULEA UR4, UR4, UR37, 0x3 ;  /* 0x0000002504047291 */ /* 0x000fe2000f8e18ff */
[----:B-1----:R-:W-:-:S04]  /*3110*/  LOP3.LUT R2, R12, UR7, RZ, 0x3c, !PT ;  /* 0x000000070c027c12 */ /* 0x002fc8000f8e3cff */
[----:B------:R-:W-:-:S04]  /*3120*/  SHF.L.U32 R0, R2, 0x1f, RZ ;  /* 0x0000001f02007819 */ /* 0x000fc800000006ff */
[----:B------:R-:W1:Y:S02]  /*3130*/  SYNCS.PHASECHK.TRANS64 P0, [UR4+0xf0], R0 ;  /* 0x0000f000ff0075a7 */ /* 0x000e640008001004 */
[----:B-1----:R-:W-:Y:S05]  /*3140*/  @P0 EXIT ;  /* 0x000000000000094d */ /* 0x002fea0003800000 */
[----:B------:R-:W-:Y:S02]  /*3150*/  SHF.L.U32 R2, R2, 0x1f, RZ ;  /* 0x0000001f02027819 */ /* 0x000fe400000006ff */
[----:B------:R-:W-:-:S07]  /*3160*/  MOV R0, UR4 ;  /* 0x0000000400007c02 */ /* 0x000fce0008000f00 */
.L_x_61:
[----:B-1----:R1:W2:Y:S02]  /*3170*/  SYNCS.PHASECHK.TRANS64.TRYWAIT P0, [R0+URZ+0xf0], R2 ;  /* 0x0000f002000075a7 */ /* 0x0022a400080011ff */
[----:B--2---:R-:W-:Y:S05]  /*3180*/  @!P0 NANOSLEEP.SYNCS 0x989680 ;  /* 0x009896800000895d */ /* 0x004fea0003900000 */
[----:B------:R-:W2:Y:S02]  /*3190*/  @!P0 SYNCS.PHASECHK.TRANS64 P0, [R0+URZ+0xf0], R2 ;  /* 0x0000f002000085a7 */ /* 0x000ea400080010ff */
[----:B--2---:R-:W-:Y:S05]  /*31a0*/  @P0 EXIT ;  /* 0x000000000000094d */ /* 0x004fea0003800000 */
[----:B------:R-:W-:Y:S05]  /*31b0*/  BRA `(.L_x_61) ;  /* 0xfffffffc00ec7947 */ /* 0x000fea000383ffff */
.L_x_54:
[----:B------:R-:W-:Y:S05]  /*31c0*/  BRA.U UP3, `(.L_x_62) ;  /* 0x0000001103d87547 */ /* 0x000fea000b800000 */
[----:B------:R-:W-:Y:S01]  /*31d0*/  UMOV UR6, 0x40 ;  /* 0x0000004000067882 */ /* 0x000fe20000000000 */
[----:B------:R-:W-:Y:S01]  /*31e0*/  NOP ;  /* 0x0000000000007918 */ /* 0x000fe20000000000 */
[----:B------:R-:W-:Y:S01]  /*31f0*/  ULEA UR6, UR37, UR6, 0x18 ;  /* 0x0000000625067291 */ /* 0x000fe2000f8ec0ff */
[----:B------:R-:W-:Y:S02]  /*3200*/  UMOV UR7, 0x400 ;  /* 0x0000040000077882 */ /* 0x000fe40000000000 */
[----:B------:R-:W-:-:S06]  /*3210*/  ULEA UR37, UR37, UR7, 0x18 ;  /* 0x0000000725257291 */ /* 0x000fcc000f8ec0ff */
[----:B------:R-:W1:Y:S02]  /*3220*/  LDS.U8 R2, [UR6+0x1c] ;  /* 0x00001c06ff027984 */ /* 0x000e640008000000 */
[----:B-1----:R-:W-:-:S13]  /*3230*/  ISETP.NE.AND P0, PT, R2, RZ, PT ;  /* 0x000000ff0200720c */ /* 0x002fda0003f05270 */
[----:B------:R-:W-:Y:S05]  /*3240*/  @P0 BRA `(.L_x_63) ;  /* 0x0000000400080947 */ /* 0x000fea0003800000 */
[----:B------:R-:W-:Y:S02]  /*3250*/  UISETP.NE.U32.AND UP0, UPT, UR5, 0x1, UPT ;  /* 0x000000010500788c */ /* 0x000fe4000bf05070 */
[----:B------:R-:W-:-:S07]  /*3260*/  UIADD3 UR8, UPT, UPT, UR6, 0x8, URZ ;  /* 0x0000000806087890 */ /* 0x000fce000fffe0ff */
[----:B------:R-:W-:Y:S05]  /*3270*/  BRA.U !UP0, `(.L_x_64) ;  /* 0x00000001089c7547 */ /* 0x000fea000b800000 */
[----:B------:R-:W-:Y:S01]  /*3280*/  ELECT P0, URZ, PT ;  /* 0x0000000000ff782f */ /* 0x000fe20003800000 */
[----:B------:R-:W-:-:S12]  /*3290*/  BSSY B0, `(.L_x_64) ;  /* 0x0000025000007945 */ /* 0x000fd80003800000 */
[----:B------:R-:W-:Y:S05]  /*32a0*/  @!P0 BRA `(.L_x_65) ;  /* 0x00000000008c8947 */ /* 0x000fea0003800000 */
[----:B------:R-:W-:-:S05]  /*32b0*/  UMOV UR7, 0x10 ;  /* 0x0000001000077882 */ /* 0x000fca0000000000 */
[----:B------:R-:W-:Y:S04]  /*32c0*/  DEPBAR.LE SB1, 0x36 ;  /* 0x00009d800000791a */ /* 0x000fe80000000000 */
[----:B------:R-:W1:Y:S02]  /*32d0*/  UTCATOMSWS.2CTA.FIND_AND_SET.ALIGN UP1, UR7, UR7 ;  /* 0x00000007000775e3 */ /* 0x000e640008220800 */
[----:B-1----:R-:W-:Y:S01]  /*32e0*/  MOV R9, UR7 ;  /* 0x0000000700097c02 */ /* 0x002fe20008000f00 */
[----:B------:R-:W-:Y:S06]  /*32f0*/  BRA.U UP1, `(.L_x_66) ;  /* 0x0000000101187547 */ /* 0x000fec000b800000 */
.L_x_67:
[----:B------:R-:W-:Y:S05]  /*3300*/  NANOSLEEP 0x64 ;  /* 0x000000640000795d */ /* 0x000fea0003800000 */
[----:B------:R-:W-:-:S05]  /*3310*/  UMOV UR7, 0x10 ;  /* 0x0000001000077882 */ /* 0x000fca0000000000 */
[----:B------:R-:W-:Y:S04]  /*3320*/  DEPBAR.LE SB1, 0x36 ;  /* 0x00009d800000791a */ /* 0x000fe80000000000 */
[----:B------:R-:W1:Y:S02]  /*3330*/  UTCATOMSWS.2CTA.FIND_AND_SET.ALIGN UP1, UR7, UR7 ;  /* 0x00000007000775e3 */ /* 0x000e640008220800 */
[----:B-1----:R-:W-:Y:S01]  /*3340*/  MOV R9, UR7 ;  /* 0x0000000700097c02 */ /* 0x002fe20008000f00 */
[----:B------:R-:W-:Y:S05]  /*3350*/  BRA.U !UP1, `(.L_x_67) ;  /* 0xfffffffd09e87547 */ /* 0x000fea000b83ffff */
.L_x_66:
[----:B------:R-:W1:Y:S01]  /*3360*/  LDS R5, [UR6+0x10] ;  /* 0x00001006ff057984 */ /* 0x000e620008000800 */
[----:B------:R-:W-:Y:S01]  /*3370*/  IMAD.U32 R3, RZ, RZ, UR37 ;  /* 0x00000025ff037e24 */ /* 0x000fe2000f8e00ff */
[----:B------:R-:W-:-:S03]  /*3380*/  MOV R2, UR4 ;  /* 0x0000000400027c02 */ /* 0x000fc60008000f00 */
[----:B------:R-:W-:Y:S01]  /*3390*/  VIADD R3, R3, 0x190 ;  /* 0x0000019003037836 */ /* 0x000fe20000000000 */
[----:B-1----:R-:W-:-:S04]  /*33a0*/  SHF.L.U32 R5, R5, 0x1f, RZ ;  /* 0x0000001f05057819 */ /* 0x002fc800000006ff */
[----:B------:R-:W1:Y:S02]  /*33b0*/  SYNCS.PHASECHK.TRANS64.TRYWAIT P0, [UR6+0x8], R5 ;  /* 0x00000805ff0075a7 */ /* 0x000e640008001106 */
[----:B-1----:R-:W-:Y:S05]  /*33c0*/  @P0 BRA `(.L_x_68) ;  /* 0x0000000000080947 */ /* 0x002fea0003800000 */
[----:B------:R-:W1:Y:S02]  /*33d0*/  SYNCS.PHASECHK.TRANS64.TRYWAIT P0, [UR6+0x8], R5 ;  /* 0x00000805ff0075a7 */ /* 0x000e640008001106 */
[----:B-1----:R-:W-:Y:S05]  /*33e0*/  @!P0 BRA `(.L_x_69) ;  /* 0x00000054000c8947 */ /* 0x002fea0003800000 */
.L_x_68:
[----:B-1----:R-:W-:Y:S01]  /*33f0*/  HFMA2 R4, -RZ, RZ, 0, 5.9604644775390625e-08 ;  /* 0x00000001ff047431 */ /* 0x002fe200000001ff */
[----:B------:R-:W-:Y:S01]  /*3400*/  UPRMT UR7, UR4, 0x654, UR8 ;  /* 0x0000065404077896 */ /* 0x000fe20008000008 */
[----:B------:R-:W-:Y:S01]  /*3410*/  IMAD.MOV.U32 R7, RZ, RZ, 0xffff ;  /* 0x0000ffffff077424 */ /* 0x000fe200078e00ff */
[----:B------:R-:W-:Y:S01]  /*3420*/  PRMT R2, R2, 0x654, R3 ;  /* 0x0000065402027816 */ /* 0x000fe20000000003 */
[----:B------:R-:W-:Y:S02]  /*3430*/  IMAD.MOV.U32 R5, RZ, RZ, 0x4 ;  /* 0x00000004ff057424 */ /* 0x000fe400078e00ff */
[----:B------:R-:W-:Y:S01]  /*3440*/  IMAD.SHL.U32 R8, R9, 0x20, RZ ;  /* 0x0000002009087824 */ /* 0x000fe200078e00ff */
[----:B------:R-:W-:Y:S02]  /*3450*/  MOV R3, UR7 ;  /* 0x0000000700037c02 */ /* 0x000fe40008000f00 */
[-C--:B------:R-:W-:Y:S01]  /*3460*/  SHF.L.U32 R7, R7, R9.reuse, RZ ;  /* 0x0000000907077219 */ /* 0x080fe200000006ff */
[----:B------:R1:W-:Y:S01]  /*3470*/  SYNCS.ARRIVE.TRANS64.RED RZ, [UR7], R5 ;  /* 0x00000005ffff79a7 */ /* 0x0003e20008000407 */
[----:B------:R-:W-:Y:S01]  /*3480*/  SHF.L.U32 R6, R4, R9, RZ ;  /* 0x0000000904067219 */ /* 0x000fe200000006ff */
[----:B------:R1:W-:Y:S04]  /*3490*/  STS [UR37+0x190], R8 ;  /* 0x00019008ff007988 */ /* 0x0003e80008000825 */
[----:B------:R1:W-:Y:S04]  /*34a0*/  STAS [R2.64], R9 ;  /* 0x0000000902007dbd */ /* 0x0003e8000c0008ff */
[----:B------:R1:W-:Y:S04]  /*34b0*/  ATOMS.OR RZ, [UR6+0x14], R7 ;  /* 0x00001407ffff798c */ /* 0x0003e8000b000006 */
[----:B------:R1:W-:Y:S04]  /*34c0*/  ATOMS.OR RZ, [UR6+0x18], R6 ;  /* 0x00001806ffff798c */ /* 0x0003e8000b000006 */
[----:B------:R1:W-:Y:S02]  /*34d0*/  ATOMS.XOR RZ, [UR6+0x10], R4 ;  /* 0x00001004ffff798c */ /* 0x0003e4000b800006 */
.L_x_65:
[----:B------:R-:W-:Y:S05]  /*34e0*/  BSYNC B0 ;  /* 0x0000000000007941 */ /* 0x000fea0003800000 */
.L_x_64:
[----:B------:R-:W-:Y:S05]  /*34f0*/  BRA.U UP0, `(.L_x_70) ;  /* 0x00000001006c7547 */ /* 0x000fea000b800000 */
[----:B------:R-:W-:-:S03]  /*3500*/  UMOV UR7, 0xffffffff ;  /* 0xffffffff00077882 */ /* 0x000fc60000000000 */
[----:B------:R-:W-:Y:S05]  /*3510*/  BRA.DIV UR7, `(.L_x_71) ;  /* 0x0000005207d87947 */ /* 0x000fea000b800000 */
[----:B------:R-:W-:-:S13]  /*3520*/  ELECT P6, URZ, PT ;  /* 0x0000000000ff782f */ /* 0x000fda00038c0000 */
.L_x_170:
[----:B------:R-:W-:Y:S05]  /*3530*/  @!P6 BRA `(.L_x_70) ;  /* 0x00000000005ce947 */ /* 0x000fea0003800000 */
[----:B-1----:R-:W1:Y:S02]  /*3540*/  LDS R3, [UR6+0x10] ;  /* 0x00001006ff037984 */ /* 0x002e640008000800 */
[----:B-1----:R-:W-:-:S04]  /*3550*/  SHF.L.U32 R3, R3, 0x1f, RZ ;  /* 0x0000001f03037819 */ /* 0x002fc800000006ff */
[----:B------:R-:W1:Y:S02]  /*3560*/  SYNCS.PHASECHK.TRANS64.TRYWAIT P0, [UR6+0x8], R3 ;  /* 0x00000803ff0075a7 */ /* 0x000e640008001106 */
[----:B-1----:R-:W-:Y:S05]  /*3570*/  @P0 BRA `(.L_x_72) ;  /* 0x0000000000080947 */ /* 0x002fea0003800000 */
[----:B------:R-:W1:Y:S02]  /*3580*/  SYNCS.PHASECHK.TRANS64.TRYWAIT P0, [UR6+0x8], R3 ;  /* 0x00000803ff0075a7 */ /* 0x000e640008001106 */
[----:B-1----:R-:W-:Y:S05]  /*3590*/  @!P0 BRA `(.L_x_73) ;  /* 0x0000005000d88947 */ /* 0x002fea0003800000 */
.L_x_72:
[----:B------:R-:W2:Y:S01]  /*35a0*/  LDS R5, [UR37+0x190] ;  /* 0x00019025ff057984 */ /* 0x000ea20008000800 */
[----:B-1----:R-:W-:Y:S02]  /*35b0*/  HFMA2 R2, -RZ, RZ, 0, 5.9604644775390625e-08 ;  /* 0x00000001ff027431 */ /* 0x002fe400000001ff */
[----:B------:R-:W-:Y:S01]  /*35c0*/  IMAD.MOV.U32 R3, RZ, RZ, 0xffff ;  /* 0x0000ffffff037424 */ /* 0x000fe200078e00ff */
[----:B------:R-:W-:Y:S01]  /*35d0*/  UPRMT UR7, UR4, 0x654, UR8 ;  /* 0x0000065404077896 */ /* 0x000fe20008000008 */
[----:B--2---:R-:W-:-:S03]  /*35e0*/  IMAD.SHL.U32 R4, R5, 0x20, RZ ;  /* 0x0000002005047824 */ /* 0x004fc600078e00ff */
[-C--:B------:R-:W-:Y:S02]  /*35f0*/  SHF.L.U32 R3, R3, R5.reuse, RZ ;  /* 0x0000000503037219 */ /* 0x080fe400000006ff */
[----:B------:R-:W-:Y:S01]  /*3600*/  SHF.L.U32 R5, R2, R5, RZ ;  /* 0x0000000502057219 */ /* 0x000fe200000006ff */
[----:B------:R2:W-:Y:S04]  /*3610*/  STS [UR37+0x190], R4 ;  /* 0x00019004ff007988 */ /* 0x0005e80008000825 */
[----:B------:R2:W-:Y:S04]  /*3620*/  ATOMS.OR RZ, [UR6+0x14], R3 ;  /* 0x00001403ffff798c */ /* 0x0005e8000b000006 */
[----:B------:R2:W-:Y:S01]  /*3630*/  ATOMS.OR RZ, [UR6+0x18], R5 ;  /* 0x00001805ffff798c */ /* 0x0005e2000b000006 */
[----:B------:R-:W-:Y:S03]  /*3640*/  SYNCS.ARRIVE.TRANS64.RED.A1T0 RZ, [UR7], RZ ;  /* 0x000000ffffff79a7 */ /* 0x000fe60008100407 */
[----:B------:R2:W-:Y:S01]  /*3650*/  ATOMS.XOR RZ, [UR6+0x10], R2 ;  /* 0x00001002ffff798c */ /* 0x0005e2000b800006 */
[----:B------:R-:W-:Y:S05]  /*3660*/  BRA `(.L_x_70) ;  /* 0x0000000000107947 */ /* 0x000fea0003800000 */
.L_x_63:
[----:B------:R-:W-:-:S05]  /*3670*/  MOV R2, 0xffffffff ;  /* 0xffffffff00027802 */ /* 0x000fca0000000f00 */
[----:B------:R1:W-:Y:S02]  /*3680*/  STS [UR37+0x190], R2 ;  /* 0x00019002ff007988 */ /* 0x0003e40008000825 */
[----:B-1----:R-:W-:Y:S02]  /*3690*/  MOV R2, 0x36b0 ;  /* 0x000036b000027802 */ /* 0x002fe40000000f00 */
[----:B-----5:R-:W-:Y:S05]  /*36a0*/  CALL.REL.NOINC `($__internal_1_$__cuda_sm10x_tcgen05_guardrail_trap_phase_invalid_during_alloc) ;  /* 0x0000005800387944 */ /* 0x020fea0003c00000 */
.L_x_70:
[----:B------:R-:W-:Y:S05]  /*36b0*/  WARPSYNC.ALL ;  /* 0x0000000000007948 */ /* 0x000fea0003800000 */
[----:B------:R-:W3:Y:S01]  /*36c0*/  S2UR UR7, SR_CgaCtaId ;  /* 0x00000000000779c3 */ /* 0x000ee20000008800 */
[----:B------:R-:W-:Y:S01]  /*36d0*/  UMOV UR6, 0x400 ;  /* 0x0000040000067882 */ /* 0x000fe20000000000 */
[----:B------:R-:W-:-:S06]  /*36e0*/  NOP ;  /* 0x0000000000007918 */ /* 0x000fcc0000000000 */
[----:B------:R-:W-:Y:S06]  /*36f0*/  BAR.ARV 0x6, 0xa0 ;  /* 0x0182800000007b1d */ /* 0x000fec0000002000 */
[----:B------:R-:W4:Y:S01]  /*3700*/  LDCU UR8, c[0x0][0x38c] ;  /* 0x00007180ff0877ac */ /* 0x000f220008000800 */
[----:B------:R-:W-:Y:S01]  /*3710*/  LOP3.LUT R10, R10, 0xffff, RZ, 0xc0, !PT ;  /* 0x0000ffff0a0a7812 */ /* 0x000fe200078ec0ff */
[----:B-1----:R-:W-:Y:S01]  /*3720*/  IMAD.MOV.U32 R9, RZ, RZ, 0x1 ;  /* 0x00000001ff097424 */ /* 0x002fe200078e00ff */
[----:B------:R-:W-:Y:S01]  /*3730*/  LOP3.LUT R0, R0, 0xffff, RZ, 0xc0, !PT ;  /* 0x0000ffff00007812 */ /* 0x000fe200078ec0ff */
[----:B------:R-:W-:Y:S01]  /*3740*/  IMAD.MOV.U32 R8, RZ, RZ, RZ ;  /* 0x000000ffff087224 */ /* 0x000fe200078e00ff */
[----:B------:R-:W-:Y:S01]  /*3750*/  R2UR UR12, R10 ;  /* 0x000000000a0c72ca */ /* 0x000fe200000e0000 */
[----:B------:R-:W-:Y:S01]  /*3760*/  UMOV UR19, URZ ;  /* 0x000000ff00137c82 */ /* 0x000fe20008000000 */
[----:B------:R-:W-:Y:S01]  /*3770*/  R2UR UR11, R0 ;  /* 0x00000000000b72ca */ /* 0x000fe200000e0000 */
[----:B------:R-:W-:Y:S01]  /*3780*/  UMOV UR18, URZ ;  /* 0x000000ff00127c82 */ /* 0x000fe20008000000 */
[----:B------:R-:W-:Y:S01]  /*3790*/  UMOV UR17, URZ ;  /* 0x000000ff00117c82 */ /* 0x000fe20008000000 */
[----:B---3--:R-:W-:-:S02]  /*37a0*/  ULEA UR7, UR7, UR6, 0x18 ;  /* 0x0000000607077291 */ /* 0x008fc4000f8ec0ff */
[----:B------:R-:W-:Y:S02]  /*37b0*/  UISETP.NE.AND UP2, UPT, UR5, URZ, UPT ;  /* 0x000000ff0500728c */ /* 0x000fe4000bf45270 */
[----:B------:R-:W-:Y:S02]  /*37c0*/  UIADD3 UR13, UPT, UPT, UR7, 0x6400, URZ ;  /* 0x00006400070d7890 */ /* 0x000fe4000fffe0ff */
[----:B------:R-:W-:Y:S02]  /*37d0*/  UIADD3 UR14, UPT, UPT, UR7, 0x2e400, URZ ;  /* 0x0002e400070e7890 */ /* 0x000fe4000fffe0ff */
[----:B----4-:R-:W-:Y:S01]  /*37e0*/  UIADD3 UR8, UPT, UPT, UR8, 0x3f, URZ ;  /* 0x0000003f08087890 */ /* 0x010fe2000fffe0ff */
[----:B--2---:R-:W1:Y:S01]  /*37f0*/  LDS R2, [UR7+0x190] ;  /* 0x00019007ff027984 */ /* 0x004e620008000800 */
[----:B------:R-:W-:Y:S02]  /*3800*/  USHF.R.U32.HI UR13, URZ, 0x4, UR13 ;  /* 0x00000004ff0d7899 */ /* 0x000fe4000801160d */
[----:B------:R-:W-:-:S02]  /*3810*/  USHF.R.S32.HI UR6, URZ, 0x1f, UR8 ;  /* 0x0000001fff067899 */ /* 0x000fc40008011408 */
[----:B------:R-:W-:Y:S02]  /*3820*/  USHF.R.U32.HI UR14, URZ, 0x4, UR14 ;  /* 0x00000004ff0e7899 */ /* 0x000fe4000801160e */
[----:B------:R-:W-:Y:S02]  /*3830*/  ULEA.HI UR6, UR6, UR8, URZ, 0x6 ;  /* 0x0000000806067291 */ /* 0x000fe4000f8f30ff */
[----:B------:R-:W-:Y:S02]  /*3840*/  ULOP3.LUT UR13, UR13, 0x3fff, URZ, 0xc0, !UPT ;  /* 0x00003fff0d0d7892 */ /* 0x000fe4000f8ec0ff */
[----:B------:R-:W-:Y:S02]  /*3850*/  USHF.R.S32.HI UR6, URZ, 0x6, UR6 ;  /* 0x00000006ff067899 */ /* 0x000fe40008011406 */
[----:B------:R-:W-:Y:S02]  /*3860*/  ULOP3.LUT UR14, UR14, 0x3fff, URZ, 0xc0, !UPT ;  /* 0x00003fff0e0e7892 */ /* 0x000fe4000f8ec0ff */
[----:B------:R-:W-:Y:S01]  /*3870*/  UISETP.LT.AND UP0, UPT, UR6, 0x1, UPT ;  /* 0x000000010600788c */ /* 0x000fe2000bf01270 */
[----:B------:R-:W-:Y:S01]  /*3880*/  UMOV UR28, 0x0 ;  /* 0x00000000001c7882 */ /* 0x000fe20000000000 */
[----:B------:R-:W-:Y:S01]  /*3890*/  UMOV UR29, 0x10100010 ;  /* 0x10100010001d7882 */ /* 0x000fe20000000000 */
[----:B------:R-:W-:-:S02]  /*38a0*/  ULOP3.LUT UR13, UR13, 0x10000, URZ, 0xfc, !UPT ;  /* 0x000100000d0d7892 */ /* 0x000fc4000f8efcff */
[----:B------:R-:W-:Y:S02]  /*38b0*/  ULOP3.LUT UR14, UR14, 0x10000, URZ, 0xfc, !UPT ;  /* 0x000100000e0e7892 */ /* 0x000fe4000f8efcff */
[----:B------:R-:W-:Y:S01]  /*38c0*/  USEL UR20, UR6, 0x1, !UP0 ;  /* 0x0000000106147887 */ /* 0x000fe2000c000000 */
[----:B------:R-:W-:Y:S01]  /*38d0*/  UMOV UR26, 0x0 ;  /* 0x00000000001a7882 */ /* 0x000fe20000000000 */
[----:B------:R-:W-:Y:S01]  /*38e0*/  UMOV UR27, 0x10100010 ;  /* 0x10100010001b7882 */ /* 0x000fe20000000000 */
[----:B------:R-:W-:Y:S01]  /*38f0*/  UMOV UR24, 0x0 ;  /* 0x0000000000187882 */ /* 0x000fe20000000000 */
[----:B------:R-:W-:Y:S01]  /*3900*/  UMOV UR25, 0x10100010 ;  /* 0x1010001000197882 */ /* 0x000fe20000000000 */
[----:B------:R-:W-:Y:S01]  /*3910*/  UMOV UR22, 0x0 ;  /* 0x0000000000167882 */ /* 0x000fe20000000000 */
[----:B------:R-:W-:Y:S01]  /*3920*/  UMOV UR23, 0x10100010 ;  /* 0x1010001000177882 */ /* 0x000fe20000000000 */
[----:B-1----:R-:W-:Y:S02]  /*3930*/  R2UR UR21, R2 ;  /* 0x00000000021572ca */ /* 0x002fe400000e0000 */
[----:B------:R-:W-:-:S13]  /*3940*/  CS2R R2, SRZ ;  /* 0x0000000000027805 */ /* 0x000fda000001ff00 */
.L_x_81:
[C---:B------:R-:W-:Y:S02]  /*3950*/  LEA R0, R8.reuse, UR7, 0x3 ;  /* 0x0000000708007c11 */ /* 0x040fe4000f8e18ff */
[----:B------:R-:W-:Y:S02]  /*3960*/  SHF.L.U32 R4, R3, 0x1f, RZ ;  /* 0x0000001f03047819 */ /* 0x000fe400000006ff */
[----:B------:R-:W-:Y:S02]  /*3970*/  LEA R5, R8, UR7, 0x4 ;  /* 0x0000000708057c11 */ /* 0x000fe4000f8e20ff */
[----:B------:R-:W1:Y:S02]  /*3980*/  SYNCS.PHASECHK.TRANS64.TRYWAIT P0, [R0+URZ+0xe0], R4 ;  /* 0x0000e004000075a7 */ /* 0x000e6400080011ff */
[----:B-1-34-:R-:W-:Y:S05]  /*3990*/  @!P0 BRA `(.L_x_74) ;  /* 0x0000004c00f08947 */ /* 0x01afea0003800000 */
.L_x_171:
[----:B-1----:R-:W1:Y:S01]  /*39a0*/  LDS.128 R4, [R5+0x170] ;  /* 0x0001700005047984 */ /* 0x002e620000000c00 */
[----:B------:R-:W-:Y:S02]  /*39b0*/  VIADD R0, R0, 0xf0 ;  /* 0x000000f000007836 */ /* 0x000fe40000000000 */
[----:B------:R-:W-:Y:S01]  /*39c0*/  VIADD R8, R8, 0x1 ;  /* 0x0000000108087836 */ /* 0x000fe20000000000 */
[----:B------:R-:W-:Y:S01]  /*39d0*/  @!PT LDS RZ, [RZ] ;  /* 0x00000000fffff984 */ /* 0x000fe20000000800 */
[----:B------:R-:W-:Y:S01]  /*39e0*/  @!PT LDS RZ, [RZ] ;  /* 0x00000000fffff984 */ /* 0x000fe20000000800 */
[----:B------:R-:W-:Y:S01]  /*39f0*/  @!PT LDS RZ, [RZ] ;  /* 0x00000000fffff984 */ /* 0x000fe20000000800 */
[----:B------:R-:W-:Y:S01]  /*3a00*/  @!PT LDS RZ, [RZ] ;  /* 0x00000000fffff984 */ /* 0x000fe20000000800 */
[----:B------:R2:W-:Y:S06]  /*3a10*/  MEMBAR.ALL.CTA ;  /* 0x0000000000007992 */ /* 0x0005ec0000008000 */
[----:B--2---:R-:W2:Y:S01]  /*3a20*/  FENCE.VIEW.ASYNC.S ;  /* 0x00000000000073c6 */ /* 0x004ea20000000000 */
[----:B------:R-:W-:-:S04]  /*3a30*/  PRMT R0, RZ, 0x654, R0 ;  /* 0x00000654ff007816 */ /* 0x000fc80000000000 */
[----:B--2---:R2:W-:Y:S01]  /*3a40*/  SYNCS.ARRIVE.TRANS64.RED.A1T0 RZ, [R0+URZ], RZ ;  /* 0x000000ff00ff79a7 */ /* 0x0045e200081004ff */
[----:B-1----:R-:W-:Y:S01]  /*3a50*/  LOP3.LUT P1, RZ, R6, 0x1, RZ, 0xc0, !PT ;  /* 0x0000000106ff7812 */ /* 0x002fe2000782c0ff */
[----:B--2---:R-:W-:-:S12]  /*3a60*/  BRA.U UP2, `(.L_x_75) ;  /* 0x0000000502087547 */ /* 0x004fd8000b800000 */
[----:B------:R-:W1:Y:S01]  /*3a70*/  LDCU UR8, c[0x0][0x38c] ;  /* 0x00007180ff0877ac */ /* 0x000e620008000800 */
[----:B------:R-:W-:Y:S02]  /*3a80*/  PLOP3.LUT P2, PT, PT, PT, PT, 0x80, 0x8 ;  /* 0x000000000008781c */ /* 0x000fe40003f4f070 */
[----:B------:R-:W-:Y:S01]  /*3a90*/  SHF.L.U32 R4, R9, 0x1f, RZ ;  /* 0x0000001f09047819 */ /* 0x000fe200000006ff */
[----:B------:R-:W-:Y:S02]  /*3aa0*/  ULEA UR9, UR19, UR7, 0x3 ;  /* 0x0000000713097291 */ /* 0x000fe4000f8e18ff */
[----:B------:R-:W-:Y:S02]  /*3ab0*/  ULEA UR10, UR19, UR21, 0x6 ;  /* 0x00000015130a7291 */ /* 0x000fe4000f8e30ff */
[----:B-1----:R-:W-:-:S06]  /*3ac0*/  UISETP.GE.AND UP0, UPT, UR8, 0x1, UPT ;  /* 0x000000010800788c */ /* 0x002fcc000bf06270 */
[----:B------:R-:W-:-:S05]  /*3ad0*/  PLOP3.LUT P0, PT, PT, PT, UP0, 0x80, 0x8 ;  /* 0x000000000008781c */ /* 0x000fca0003f0f008 */
[----:B------:R-:W-:-:S08]  /*3ae0*/  @UP0 ULEA UR8, UR18, UR7, 0x3 ;  /* 0x0000000712080291 */ /* 0x000fd0000f8e18ff */
[----:B------:R-:W-:-:S04]  /*3af0*/  @P0 SHF.L.U32 R0, R2, 0x1f, RZ ;  /* 0x0000001f02000819 */ /* 0x000fc800000006ff */
[----:B------:R1:W2:Y:S01]  /*3b00*/  @P0 SYNCS.PHASECHK.TRANS64.TRYWAIT P2, [UR8], R0 ;  /* 0x00000000ff0005a7 */ /* 0x0002a20008041108 */
[----:B------:R-:W3:Y:S02]  /*3b10*/  SYNCS.PHASECHK.TRANS64.TRYWAIT P0, [UR9+0x120], R4 ;  /* 0x00012004ff0075a7 */ /* 0x000ee40008001109 */
[----:B-123--:R-:W-:Y:S05]  /*3b20*/  @!P0 BRA `(.L_x_76) ;  /* 0x0000004c00a08947 */ /* 0x00efea0003800000 */
.L_x_173:
[----:B------:R-:W-:Y:S01]  /*3b30*/  UMOV UR16, UR17 ;  /* 0x0000001100107c82 */ /* 0x000fe20008000000 */
[----:B------:R-:W-:Y:S05]  /*3b40*/  BRA.U !UP0, `(.L_x_77) ;  /* 0x0000000108c07547 */ /* 0x000fea000b800000 */
[----:B------:R-:W-:Y:S02]  /*3b50*/  UIADD3 UR16, UPT, UPT, UR20, UR17, URZ ;  /* 0x0000001114107290 */ /* 0x000fe4000fffe0ff */
[----:B------:R-:W-:Y:S01]  /*3b60*/  UPLOP3.LUT UP3, UPT, UPT, UPT, UPT, 0x40, 0x4 ;  /* 0x000000000004789c */ /* 0x000fe20003f6e870 */
[----:B------:R-:W-:Y:S01]  /*3b70*/  UMOV UR15, UR6 ;  /* 0x00000006000f7c82 */ /* 0x000fe20008000000 */
[----:B------:R-:W-:-:S09]  /*3b80*/  UMOV UR46, UR18 ;  /* 0x00000012002e7c82 */ /* 0x000fd20008000000 */
.L_x_80:
[----:B--2---:R-:W-:Y:S01]  /*3b90*/  ULEA UR8, UR46, UR7, 0x3 ;  /* 0x000000072e087291 */ /* 0x004fe2000f8e18ff */
[----:B---3--:R-:W-:Y:S11]  /*3ba0*/  @P2 BRA `(.L_x_78) ;  /* 0x00000000000c2947 */ /* 0x008ff60003800000 */
[----:B-1----:R-:W-:Y:S04]  /*3bb0*/  SHF.L.U32 R4, R2, 0x1f, RZ ;  /* 0x0000001f02047819 */ /* 0x002fe800000006ff */
[----:B------:R-:W1:Y:S02]  /*3bc0*/  SYNCS.PHASECHK.TRANS64.TRYWAIT P0, [UR8], R4 ;  /* 0x00000004ff0075a7 */ /* 0x000e640008001108 */
[----:B-1----:R-:W-:Y:S05]  /*3bd0*/  @!P0 BRA `(.L_x_79) ;  /* 0x0000004c008c8947 */ /* 0x002fea0003800000 */
.L_x_78:
[----:B------:R-:W-:Y:S01]  /*3be0*/  UISETP.NE.AND UP0, UPT, UR15, 0x1, UPT ;  /* 0x000000010f00788c */ /* 0x000fe2000bf05270 */
[----:B------:R-:W-:Y:S01]  /*3bf0*/  PLOP3.LUT P2, PT, PT, PT, PT, 0x80, 0x8 ;  /* 0x000000000008781c */ /* 0x000fe20003f4f070 */
[----:B------:R-:W-:Y:S02]  /*3c00*/  UIADD3 UR18, UPT, UPT, UR46, 0x1, URZ ;  /* 0x000000012e127890 */ /* 0x000fe4000fffe0ff */
[----:B------:R-:W-:Y:S02]  /*3c10*/  ULEA UR32, UR46, UR14, 0x8 ;  /* 0x0000000e2e207291 */ /* 0x000fe4000f8e40ff */
[----:B------:R-:W-:Y:S01]  /*3c20*/  UISETP.NE.AND UP1, UPT, UR18, 0xa, UPT ;  /* 0x0000000a1200788c */ /* 0x000fe2000bf25270 */
[----:B------:R-:W-:Y:S01]  /*3c30*/  PLOP3.LUT P0, PT, PT, PT, UP0, 0x80, 0x8 ;  /* 0x000000000008781c */ /* 0x000fe20003f0f008 */
[----:B------:R-:W-:Y:S02]  /*3c40*/  UIADD3 UR44, UPT, UPT, UR32, 0x2, URZ ;  /* 0x00000002202c7890 */ /* 0x000fe4000fffe0ff */
[----:B------:R-:W-:Y:S02]  /*3c50*/  USEL UR31, URZ, 0x1, UP1 ;  /* 0x00000001ff1f7887 */ /* 0x000fe40008800000 */
[----:B------:R-:W-:Y:S02]  /*3c60*/  USEL UR18, UR18, URZ, UP1 ;  /* 0x000000ff12127287 */ /* 0x000fe40008800000 */
[----:B------:R-:W-:Y:S02]  /*3c70*/  UIADD3 UR40, UPT, UPT, UR32, 0x4, URZ ;  /* 0x0000000420287890 */ /* 0x000fe4000fffe0ff */
[----:B------:R-:W-:Y:S01]  /*3c80*/  @UP0 ULEA UR30, UR18, UR7, 0x3 ;  /* 0x00000007121e0291 */ /* 0x000fe2000f8e18ff */
[----:B------:R-:W-:Y:S01]  /*3c90*/  LOP3.LUT R2, R2, UR31, RZ, 0x3c, !PT ;  /* 0x0000001f02027c12 */ /* 0x000fe2000f8e3cff */
[----:B------:R-:W-:Y:S02]  /*3ca0*/  UIADD3 UR36, UPT, UPT, UR32, 0x6, URZ ;  /* 0x0000000620247890 */ /* 0x000fe4000fffe0ff */
[----:B------:R-:W-:Y:S01]  /*3cb0*/  UIADD3 UR8, UPT, UPT, UR8, 0x50, URZ ;  /* 0x0000005008087890 */ /* 0x000fe2000fffe0ff */
[----:B-1----:R-:W-:Y:S01]  /*3cc0*/  @P0 SHF.L.U32 R0, R2, 0x1f, RZ ;  /* 0x0000001f02000819 */ /* 0x002fe200000006ff */
[----:B------:R-:W-:Y:S02]  /*3cd0*/  UIADD3 UR17, UPT, UPT, UR17, 0x1, URZ ;  /* 0x0000000111117890 */ /* 0x000fe4000fffe0ff */
[----:B------:R-:W-:Y:S01]  /*3ce0*/  UIADD3 UR15, UPT, UPT, UR15, -0x1, URZ ;  /* 0xffffffff0f0f7890 */ /* 0x000fe2000fffe0ff */
[----:B------:R2:W3:Y:S01]  /*3cf0*/  @P0 SYNCS.PHASECHK.TRANS64.TRYWAIT P2, [UR30], R0 ;  /* 0x00000000ff0005a7 */ /* 0x0004e2000804111e */
[----:B------:R-:W-:Y:S02]  /*3d00*/  ULEA UR30, UR46, UR13, 0xa ;  /* 0x0000000d2e1e7291 */ /* 0x000fe4000f8e50ff */
[----:B------:R-:W-:Y:S02]  /*3d10*/  UISETP.NE.AND UP0, UPT, UR17, UR16, UPT ;  /* 0x000000101100728c */ /* 0x000fe4000bf05270 */
[----:B------:R-:W-:Y:S02]  /*3d20*/  UIADD3 UR42, UPT, UPT, UR30, 0x2, URZ ;  /* 0x000000021e2a7890 */ /* 0x000fe4000fffe0ff */
[----:B------:R-:W-:Y:S02]  /*3d30*/  UIADD3 UR38, UPT, UPT, UR30, 0x4, URZ ;  /* 0x000000041e267890 */ /* 0x000fe4000fffe0ff */
[----:B------:R-:W-:Y:S01]  /*3d40*/  UIADD3 UR34, UPT, UPT, UR30, 0x6, URZ ;  /* 0x000000061e227890 */ /* 0x000fe2000fffe0ff */
[----:B------:R-:W-:Y:S01]  /*3d50*/  UMOV UR33, 0x40004040 ;  /* 0x4000404000217882 */ /* 0x000fe20000000000 */
[----:B------:R-:W-:Y:S01]  /*3d60*/  UMOV UR31, 0x40004040 ;  /* 0x40004040001f7882 */ /* 0x000fe20000000000 */
[----:B------:R-:W-:Y:S01]  /*3d70*/  UMOV UR45, 0x40004040 ;  /* 0x40004040002d7882 */ /* 0x000fe20000000000 */
[----:B------:R2:W-:Y:S01]  /*3d80*/  UTCHMMA.2CTA gdesc[UR30], gdesc[UR32], tmem[UR10], tmem[UR28], idesc[UR29], UP3 ;  /* 0x00ff1c201e0075ea */ /* 0x0005e20009a0000a */
[----:B------:R-:W-:Y:S01]  /*3d90*/  UPLOP3.LUT UP3, UPT, UPT, UPT, UPT, 0x80, 0x8 ;  /* 0x000000000008789c */ /* 0x000fe20003f6f070 */
[----:B------:R-:W-:Y:S01]  /*3da0*/  UMOV UR43, 0x40004040 ;  /* 0x40004040002b7882 */ /* 0x000fe20000000000 */
[----:B------:R-:W-:Y:S01]  /*3db0*/  UMOV UR41, 0x40004040 ;  /* 0x4000404000297882 */ /* 0x000fe20000000000 */
[----:B------:R2:W-:Y:S01]  /*3dc0*/  UTCHMMA.2CTA gdesc[UR42], gdesc[UR44], tmem[UR10], tmem[UR26], idesc[UR27], UPT ;  /* 0x00ff1a2c2a0075ea */ /* 0x0005e2000ba0000a */
[----:B------:R-:W-:Y:S01]  /*3dd0*/  UMOV UR39, 0x40004040 ;  /* 0x4000404000277882 */ /* 0x000fe20000000000 */
[----:B------:R-:W-:Y:S01]  /*3de0*/  UMOV UR37, 0x40004040 ;  /* 0x4000404000257882 */ /* 0x000fe20000000000 */
[----:B------:R-:W-:Y:S01]  /*3df0*/  UMOV UR35, 0x40004040 ;  /* 0x4000404000237882 */ /* 0x000fe20000000000 */
[----:B------:R2:W-:Y:S01]  /*3e00*/  UTCHMMA.2CTA gdesc[UR38], gdesc[UR40], tmem[UR10], tmem[UR24], idesc[UR25], UPT ;  /* 0x00ff1828260075ea */ /* 0x0005e2000ba0000a */
[----:B------:R2:W-:Y:S01]  /*3e10*/  UTCHMMA.2CTA gdesc[UR34], gdesc[UR36], tmem[UR10], tmem[UR22], idesc[UR23], UPT ;  /* 0x00ff1624220075ea */ /* 0x0005e2000ba0000a */
[----:B------:R2:W-:Y:S01]  /*3e20*/  UTCBAR.2CTA.MULTICAST [UR8], URZ, UR12 ;  /* 0x000000ff080073e9 */ /* 0x0005e2000820080c */
[----:B------:R-:W-:Y:S01]  /*3e30*/  UMOV UR46, UR18 ;  /* 0x00000012002e7c82 */ /* 0x000fe20008000000 */
[----:B------:R-:W-:Y:S05]  /*3e40*/  BRA.U UP0, `(.L_x_80) ;  /* 0xfffffffd00507547 */ /* 0x000fea000b83ffff */
.L_x_77:
[----:B------:R-:W-:Y:S01]  /*3e50*/  UIADD3 UR9, UPT, UPT, UR9, 0x100, URZ ;  /* 0x0000010009097890 */ /* 0x000fe2000fffe0ff */
[----:B------:R-:W-:-:S08]  /*3e60*/  UMOV UR17, UR16 ;  /* 0x0000001000117c82 */ /* 0x000fd00008000000 */
[----:B------:R4:W-:Y:S01]  /*3e70*/  UTCBAR.2CTA.MULTICAST [UR9], URZ, UR11 ;  /* 0x000000ff090073e9 */ /* 0x0009e2000820080b */
[----:B------:R-:W-:Y:S02]  /*3e80*/  NOP ;  /* 0x0000000000007918 */ /* 0x000fe40000000000 */
.L_x_75:
[----:B------:R-:W-:Y:S01]  /*3e90*/  UIADD3 UR19, UPT, UPT, UR19, 0x1, URZ ;  /* 0x0000000113137890 */ /* 0x000fe2000fffe0ff */
[----:B------:R-:W-:-:S03]  /*3ea0*/  ISETP.NE.AND P0, PT, R8, 0x2, PT ;  /* 0x000000020800780c */ /* 0x000fc60003f05270 */
[----:B------:R-:W-:Y:S01]  /*3eb0*/  UISETP.NE.AND UP0, UPT, UR19, 0x4, UPT ;  /* 0x000000041300788c */ /* 0x000fe2000bf05270 */
[----:B-12---:R-:W-:Y:S02]  /*3ec0*/  SEL R0, RZ, 0x1, P0 ;  /* 0x00000001ff007807 */ /* 0x006fe40000000000 */
[----:B------:R-:W-:Y:S01]  /*3ed0*/  SEL R8, R8, RZ, P0 ;  /* 0x000000ff08087207 */ /* 0x000fe20000000000 */
[----:B------:R-:W-:Y:S01]  /*3ee0*/  USEL UR8, URZ, 0x1, UP0 ;  /* 0x00000001ff087887 */ /* 0x000fe20008000000 */
[----:B------:R-:W-:Y:S01]  /*3ef0*/  LOP3.LUT R3, R3, R0, RZ, 0x3c, !PT ;  /* 0x0000000003037212 */ /* 0x000fe200078e3cff */
[----:B------:R-:W-:-:S04]  /*3f00*/  USEL UR19, UR19, URZ, UP0 ;  /* 0x000000ff13137287 */ /* 0x000fc80008000000 */
[----:B------:R-:W-:Y:S01]  /*3f10*/  LOP3.LUT R9, R9, UR8, RZ, 0x3c, !PT ;  /* 0x0000000809097c12 */ /* 0x000fe2000f8e3cff */
[----:B------:R-:W-:Y:S07]  /*3f20*/  @P1 BRA `(.L_x_81) ;  /* 0xfffffff800881947 */ /* 0x000fee000383ffff */
[----:B------:R-:W1:Y:S01]  /*3f30*/  S2UR UR6, SR_CgaCtaId ;  /* 0x00000000000679c3 */ /* 0x000e620000008800 */
[----:B------:R-:W-:Y:S01]  /*3f40*/  ELECT P0, URZ, PT ;  /* 0x0000000000ff782f */ /* 0x000fe20003800000 */
[----:B------:R-:W-:Y:S01]  /*3f50*/  HFMA2 R0, -RZ, RZ, 0, 5.9604644775390625e-08 ;  /* 0x00000001ff007431 */ /* 0x000fe200000001ff */
[----:B------:R-:W-:-:S05]  /*3f60*/  UMOV UR8, 0x40 ;  /* 0x0000004000087882 */ /* 0x000fca0000000000 */
[----:B------:R-:W-:Y:S01]  /*3f70*/  UVIRTCOUNT.DEALLOC.SMPOOL 0x80 ;  /* 0x000000800000784c */ /* 0x000fe20000000000 */
[----:B------:R-:W-:Y:S02]  /*3f80*/  UISETP.NE.AND UP0, UPT, UR5, URZ, UPT ;  /* 0x000000ff0500728c */ /* 0x000fe4000bf05270 */
[----:B-1----:R-:W-:-:S09]  /*3f90*/  ULEA UR6, UR6, UR8, 0x18 ;  /* 0x0000000806067291 */ /* 0x002fd2000f8ec0ff */
[----:B------:R1:W-:Y:S01]  /*3fa0*/  @P0 STS.U8 [UR6+0x1c], R0 ;  /* 0x00001c00ff000988 */ /* 0x0003e20008000006 */
[----:B------:R-:W-:Y:S05]  /*3fb0*/  BRA.U UP0, `(.L_x_82) ;  /* 0x0000000100a07547 */ /* 0x000fea000b800000 */
[----:B------:R-:W-:Y:S01]  /*3fc0*/  UIADD3 UR5, UPT, UPT, UR7, 0x120, URZ ;  /* 0x0000012007057890 */ /* 0x000fe2000fffe0ff */
[----:B------:R-:W-:-:S03]  /*3fd0*/  SHF.L.U32 R2, R9, 0x1f, RZ ;  /* 0x0000001f09027819 */ /* 0x000fc600000006ff */
[----:B------:R-:W-:-:S09]  /*3fe0*/  ULEA UR8, UR19, UR5, 0x3 ;  /* 0x0000000513087291 */ /* 0x000fd2000f8e18ff */
[----:B------:R-:W2:Y:S02]  /*3ff0*/  SYNCS.PHASECHK.TRANS64.TRYWAIT P0, [UR8], R2 ;  /* 0x00000002ff0075a7 */ /* 0x000ea40008001108 */
[----:B--2---:R-:W-:Y:S05]  /*4000*/  @!P0 BRA `(.L_x_83) ;  /* 0x0000004800988947 */ /* 0x004fea0003800000 */
.L_x_176:
[----:B----4-:R-:W-:-:S04]  /*4010*/  UIADD3 UR9, UPT, UPT, UR19, 0x1, URZ ;  /* 0x0000000113097890 */ /* 0x010fc8000fffe0ff */
        /* <DEDUP_REMOVED lines=8> */
.L_x_178:
        /* <DEDUP_REMOVED lines=9> */
.L_x_180:
[----:B------:R-:W-:-:S04]  /*4130*/  UIADD3 UR9, UPT, UPT, UR9, 0x1, URZ ;  /* 0x0000000109097890 */ /* 0x000fc8000fffe0ff */
[----:B------:R-:W-:-:S04]  /*4140*/  UISETP.NE.AND UP1, UPT, UR9, 0x4, UPT ;  /* 0x000000040900788c */ /* 0x000fc8000bf25270 */
[----:B------:R-:W-:Y:S02]  /*4150*/  USEL UR8, URZ, 0x1, UP1 ;  /* 0x00000001ff087887 */ /* 0x000fe40008800000 */
[----:B------:R-:W-:-:S04]  /*4160*/  USEL UR9, UR9, URZ, UP1 ;  /* 0x000000ff09097287 */ /* 0x000fc80008800000 */
[----:B------:R-:W-:Y:S01]  /*4170*/  ULEA UR9, UR9, UR5, 0x3 ;  /* 0x0000000509097291 */ /* 0x000fe2000f8e18ff */
[----:B------:R-:W-:-:S04]  /*4180*/  LOP3.LUT R2, R2, UR8, RZ, 0x3c, !PT ;  /* 0x0000000802027c12 */ /* 0x000fc8000f8e3cff */
[----:B------:R-:W-:Y:S01]  /*4190*/  SHF.L.U32 R2, R2, 0x1f, RZ ;  /* 0x0000001f02027819 */ /* 0x000fe200000006ff */
[----:B-1----:R-:W-:-:S04]  /*41a0*/  IMAD.U32 R0, RZ, RZ, UR9 ;  /* 0x00000009ff007e24 */ /* 0x002fc8000f8e00ff */
[----:B------:R1:W2:Y:S03]  /*41b0*/  SYNCS.PHASECHK.TRANS64.TRYWAIT P0, [R0+URZ], R2 ;  /* 0x00000002000075a7 */ /* 0x0002a600080011ff */
[----:B--2---:R-:W-:Y:S05]  /*41c0*/  @!P0 NANOSLEEP.SYNCS 0x989680 ;  /* 0x009896800000895d */ /* 0x004fea0003900000 */
[----:B------:R-:W2:Y:S02]  /*41d0*/  @!P0 SYNCS.PHASECHK.TRANS64 P0, [R0+URZ], R2 ;  /* 0x00000002000085a7 */ /* 0x000ea400080010ff */
[----:B--2---:R-:W-:Y:S05]  /*41e0*/  @P0 BRA `(.L_x_86) ;  /* 0x0000000000200947 */ /* 0x004fea0003800000 */
.L_x_87:
[----:B--2---:R2:W4:Y:S02]  /*41f0*/  SYNCS.PHASECHK.TRANS64.TRYWAIT P0, [R0+URZ], R2 ;  /* 0x00000002000075a7 */ /* 0x00452400080011ff */
[----:B----4-:R-:W-:Y:S05]  /*4200*/  @!P0 NANOSLEEP.SYNCS 0x989680 ;  /* 0x009896800000895d */ /* 0x010fea0003900000 */
[----:B------:R-:W4:Y:S02]  /*4210*/  @!P0 SYNCS.PHASECHK.TRANS64 P0, [R0+URZ], R2 ;  /* 0x00000002000085a7 */ /* 0x000f2400080010ff */
[----:B----4-:R-:W-:Y:S05]  /*4220*/  @!P0 BRA `(.L_x_87) ;  /* 0xfffffffc00f08947 */ /* 0x010fea000383ffff */
[----:B------:R-:W-:Y:S05]  /*4230*/  BRA `(.L_x_86) ;  /* 0x00000000000c7947 */ /* 0x000fea0003800000 */
.L_x_82:
[----:B------:R-:W-:-:S04]  /*4240*/  UIADD3 UR5, UPT, UPT, UR7, 0x160, URZ ;  /* 0x0000016007057890 */ /* 0x000fc8000fffe0ff */
[----:B------:R-:W-:-:S09]  /*4250*/  UPRMT UR5, UR4, 0x654, UR5 ;  /* 0x0000065404057896 */ /* 0x000fd20008000005 */
[----:B------:R-:W-:Y:S03]  /*4260*/  SYNCS.ARRIVE.TRANS64.RED.A1T0 RZ, [UR5], RZ ;  /* 0x000000ffffff79a7 */ /* 0x000fe60008100405 */
.L_x_86:
[----:B-12---:R-:W-:Y:S01]  /*4270*/  SHF.L.U32 R2, RZ, 0x1f, RZ ;  /* 0x0000001fff027819 */ /* 0x006fe200000006ff */
[----:B------:R-:W-:Y:S01]  /*4280*/  UIADD3 UR5, UPT, UPT, UR7, 0x160, URZ ;  /* 0x0000016007057890 */ /* 0x000fe2000fffe0ff */
[----:B------:R-:W-:Y:S02]  /*4290*/  PLOP3.LUT P0, PT, PT, PT, UP0, 0x80, 0x8 ;  /* 0x000000000008781c */ /* 0x000fe40003f0f008 */
[----:B------:R-:W1:Y:S02]  /*42a0*/  SYNCS.PHASECHK.TRANS64.TRYWAIT P1, [UR7+0x160], R2 ;  /* 0x00016002ff0075a7 */ /* 0x000e640008021107 */
[----:B-1----:R-:W-:Y:S09]  /*42b0*/  @!P1 BRA `(.L_x_88) ;  /* 0x0000004800349947 */ /* 0x002ff20003800000 */
.L_x_182:
[----:B------:R-:W-:Y:S01]  /*42c0*/  @!UP0 UPRMT UR5, UR4, 0x654, UR5 ;  /* 0x0000065404058896 */ /* 0x000fe20008000005 */
[----:B------:R-:W-:Y:S02]  /*42d0*/  UMOV UR8, 0xffff ;  /* 0x0000ffff00087882 */ /* 0x000fe40000000000 */
[----:B------:R-:W-:-:S06]  /*42e0*/  UMOV UR4, 0x1 ;  /* 0x0000000100047882 */ /* 0x000fcc0000000000 */
[----:B------:R-:W-:Y:S01]  /*42f0*/  @!P0 SYNCS.ARRIVE.TRANS64.RED.A1T0 RZ, [UR5], RZ ;  /* 0x000000ffffff89a7 */ /* 0x000fe20008100405 */
[----:B------:R-:W-:Y:S01]  /*4300*/  NOP ;  /* 0x0000000000007918 */ /* 0x000fe20000000000 */
[----:B-1----:R-:W1:Y:S01]  /*4310*/  LDS R0, [UR6+0x14] ;  /* 0x00001406ff007984 */ /* 0x002e620008000800 */
[----:B------:R-:W-:-:S04]  /*4320*/  ULOP3.LUT UR5, UR21, 0xffff, URZ, 0xc0, !UPT ;  /* 0x0000ffff15057892 */ /* 0x000fc8000f8ec0ff */
[----:B------:R-:W-:-:S04]  /*4330*/  USHF.R.U32.HI UR5, URZ, 0x5, UR5 ;  /* 0x00000005ff057899 */ /* 0x000fc80008011605 */
[----:B------:R-:W-:Y:S02]  /*4340*/  USHF.L.U32 UR8, UR8, UR5, URZ ;  /* 0x0000000508087299 */ /* 0x000fe400080006ff */
[----:B------:R-:W-:-:S04]  /*4350*/  USHF.L.U32 UR4, UR4, UR5, URZ ;  /* 0x0000000504047299 */ /* 0x000fc800080006ff */
[----:B-1----:R-:W-:-:S04]  /*4360*/  LOP3.LUT R0, R0, UR8, RZ, 0xc0, !PT ;  /* 0x0000000800007c12 */ /* 0x002fc8000f8ec0ff */
[----:B------:R-:W-:-:S13]  /*4370*/  ISETP.NE.AND P0, PT, R0, UR8, PT ;  /* 0x0000000800007c0c */ /* 0x000fda000bf05270 */
[----:B------:R-:W-:Y:S05]  /*4380*/  @P0 BRA `(.L_x_89) ;  /* 0x0000000000580947 */ /* 0x000fea0003800000 */
[----:B------:R-:W1:Y:S02]  /*4390*/  LDS R0, [UR6+0x18] ;  /* 0x00001806ff007984 */ /* 0x000e640008000800 */
[----:B-1----:R-:W-:-:S04]  /*43a0*/  LOP3.LUT R0, R0, UR4, RZ, 0xc0, !PT ;  /* 0x0000000400007c12 */ /* 0x002fc8000f8ec0ff */
[----:B------:R-:W-:-:S13]  /*43b0*/  ISETP.NE.AND P0, PT, R0, UR4, PT ;  /* 0x0000000400007c0c */ /* 0x000fda000bf05270 */
[----:B------:R-:W-:Y:S05]  /*43c0*/  @P0 BRA `(.L_x_90) ;  /* 0x00000000003c0947 */ /* 0x000fea0003800000 */
[----:B------:R-:W1:Y:S01]  /*43d0*/  S2R R2, SR_LANEID ;  /* 0x0000000000027919 */ /* 0x000e620000000000 */
[----:B------:R-:W-:Y:S01]  /*43e0*/  ULOP3.LUT UR8, URZ, UR8, URZ, 0x33, !UPT ;  /* 0x00000008ff087292 */ /* 0x000fe2000f8e33ff */
[----:B------:R-:W-:Y:S02]  /*43f0*/  VOTEU.ANY UR7, UPT, PT ;  /* 0x0000000000077886 */ /* 0x000fe400038e0100 */
[----:B------:R-:W-:-:S03]  /*4400*/  UFLO.U32 UR7, UR7 ;  /* 0x00000007000772bd */ /* 0x000fc600080e0000 */
[----:B------:R-:W-:-:S04]  /*4410*/  IMAD.U32 R0, RZ, RZ, UR8 ;  /* 0x00000008ff007e24 */ /* 0x000fc8000f8e00ff */
[----:B------:R2:W3:Y:S02]  /*4420*/  REDUX UR5, R0 ;  /* 0x00000000000573c4 */ /* 0x0004e40000000000 */
[----:B------:R1:W-:Y:S02]  /*4430*/  UTCATOMSWS.AND URZ, UR8 ;  /* 0x0000000800ff79e3 */ /* 0x0003e40008000000 */
[----:B-1----:R-:W-:Y:S02]  /*4440*/  ISETP.EQ.U32.AND P0, PT, R2, UR7, PT ;  /* 0x0000000702007c0c */ /* 0x002fe4000bf02070 */
[----:B--2---:R-:W-:Y:S02]  /*4450*/  LOP3.LUT R0, RZ, UR4, RZ, 0x33, !PT ;  /* 0x00000004ff007c12 */ /* 0x004fe4000f8e33ff */
[----:B---3--:R-:W-:Y:S02]  /*4460*/  MOV R2, UR5 ;  /* 0x0000000500027c02 */ /* 0x008fe40008000f00 */
[----:B------:R-:W1:Y:S07]  /*4470*/  REDUX UR4, R0 ;  /* 0x00000000000473c4 */ /* 0x000e6e0000000000 */
[----:B------:R2:W-:Y:S01]  /*4480*/  @P0 ATOMS.AND RZ, [UR6+0x14], R2 ;  /* 0x00001402ffff098c */ /* 0x0005e2000a800006 */
[----:B-1----:R-:W-:-:S05]  /*4490*/  IMAD.U32 R0, RZ, RZ, UR4 ;  /* 0x00000004ff007e24 */ /* 0x002fca000f8e00ff */
[----:B------:R2:W-:Y:S01]  /*44a0*/  @P0 ATOMS.AND RZ, [UR6+0x18], R0 ;  /* 0x00001800ffff098c */ /* 0x0005e2000a800006 */
[----:B------:R-:W-:Y:S05]  /*44b0*/  BRA `(.L_x_91) ;  /* 0x0000000000147947 */ /* 0x000fea0003800000 */
.L_x_90:
[----:B------:R-:W-:Y:S02]  /*44c0*/  MOV R2, 0x44e0 ;  /* 0x000044e000027802 */ /* 0x000fe40000000f00 */
[----:B---345:R-:W-:Y:S05]  /*44d0*/  CALL.REL.NOINC `($__internal_0_$__cuda_sm10x_tcgen05_guardrail_trap_col_being_dealloced_not_returned_by_alloc) ;  /* 0x0000004800a07944 */ /* 0x038fea0003c00000 */
[----:B------:R-:W-:Y:S05]  /*44e0*/  BRA `(.L_x_91) ;  /* 0x0000000000087947 */ /* 0x000fea0003800000 */
.L_x_89:
[----:B------:R-:W-:Y:S02]  /*44f0*/  MOV R2, 0x4510 ;  /* 0x0000451000027802 */ /* 0x000fe40000000f00 */
[----:B---345:R-:W-:Y:S05]  /*4500*/  CALL.REL.NOINC `($__internal_2_$__cuda_sm10x_tcgen05_guardrail_trap_unallocated_columns_being_dealloced) ;  /* 0x0000004800ac7944 */ /* 0x038fea0003c00000 */
.L_x_91:
[----:B------:R-:W-:Y:S01]  /*4510*/  NOP ;  /* 0x0000000000007918 */ /* 0x000fe20000000000 */
[----:B----4-:R-:W-:Y:S05]  /*4520*/  EXIT ;  /* 0x000000000000794d */ /* 0x010fea0003800000 */
.L_x_62:
[----:B------:R-:W-:-:S09]  /*4530*/  UISETP.NE.OR UP5, UPT, UR10, 0x3, !UP5 ;  /* 0x000000030a00788c */ /* 0x000fd2000efa5670 */
[----:B------:R-:W-:Y:S05]  /*4540*/  BRA.U UP5, `(.L_x_92) ;  /* 0x0000000d05b07547 */ /* 0x000fea000b800000 */
[----:B------:R-:W1:Y:S01]  /*4550*/  LDC R0, c[0x0][0xb30] ;  /* 0x0002cc00ff007b82 */ /* 0x000e620000000800 */
[----:B------:R-:W2:Y:S01]  /*4560*/  LDCU.64 UR8, c[0x0][0x888] ;  /* 0x00011100ff0877ac */ /* 0x000ea20008000a00 */
[----:B------:R-:W-:Y:S02]  /*4570*/  HFMA2 R27, -RZ, RZ, 0, 0 ;  /* 0x00000000ff1b7431 */ /* 0x000fe400000001ff */
[----:B------:R-:W-:Y:S01]  /*4580*/  IMAD.MOV.U32 R29, RZ, RZ, 0x1 ;  /* 0x00000001ff1d7424 */ /* 0x000fe200078e00ff */
[----:B------:R-:W-:Y:S01]  /*4590*/  MOV R25, 0x2000 ;  /* 0x0000200000197802 */ /* 0x000fe20000000f00 */
[----:B------:R-:W3:Y:S01]  /*45a0*/  LDCU.64 UR4, c[0x0][0x890] ;  /* 0x00011200ff0477ac */ /* 0x000ee20008000a00 */
[----:B------:R-:W-:Y:S01]  /*45b0*/  IMAD.MOV.U32 R28, RZ, RZ, RZ ;  /* 0x000000ffff1c7224 */ /* 0x000fe200078e00ff */
[----:B------:R-:W4:Y:S01]  /*45c0*/  LDC R24, c[0x0][0x370] ;  /* 0x0000dc00ff187b82 */ /* 0x000f220000000800 */
[----:B------:R-:W-:Y:S01]  /*45d0*/  UMOV UR6, 0x400 ;  /* 0x0000040000067882 */ /* 0x000fe20000000000 */
[----:B------:R-:W-:-:S02]  /*45e0*/  UPLOP3.LUT UP0, UPT, UPT, UPT, UPT, 0x40, 0x4 ;  /* 0x000000000004789c */ /* 0x000fc40003f0e870 */
[----:B------:R-:W-:Y:S01]  /*45f0*/  ULEA UR6, UR37, UR6, 0x18 ;  /* 0x0000000625067291 */ /* 0x000fe2000f8ec0ff */
[----:B------:R-:W-:-:S03]  /*4600*/  UMOV UR13, URZ ;  /* 0x000000ff000d7c82 */ /* 0x000fc60008000000 */
[----:B------:R-:W4:Y:S01]  /*4610*/  LDC R3, c[0x0][0xb0c] ;  /* 0x0002c300ff037b82 */ /* 0x000f220000000800 */
[----:B--2---:R-:W-:Y:S02]  /*4620*/  UISETP.NE.U32.AND UP2, UPT, UR8, URZ, UPT ;  /* 0x000000ff0800728c */ /* 0x004fe4000bf45070 */
[----:B---3--:R-:W-:-:S05]  /*4630*/  UISETP.NE.U32.AND UP3, UPT, UR4, URZ, UPT ;  /* 0x000000ff0400728c */ /* 0x008fca000bf65070 */
[----:B------:R-:W2:Y:S01]  /*4640*/  LDC R18, c[0x0][0xb20] ;  /* 0x0002c800ff127b82 */ /* 0x000ea20000000800 */
[----:B-1----:R-:W-:Y:S01]  /*4650*/  ISETP.NE.AND P1, PT, R0, 0x1, PT ;  /* 0x000000010000780c */ /* 0x002fe20003f25270 */
[----:B------:R-:W-:Y:S02]  /*4660*/  UISETP.NE.AND.EX UP2, UPT, UR9, URZ, UPT, UP2 ;  /* 0x000000ff0900728c */ /* 0x000fe4000bf45320 */
[----:B------:R-:W-:-:S04]  /*4670*/  UISETP.NE.AND.EX UP3, UPT, UR5, URZ, UPT, UP3 ;  /* 0x000000ff0500728c */ /* 0x000fc8000bf65330 */
[----:B------:R-:W1:Y:S08]  /*4680*/  LDC.64 R30, c[0x0][0x348] ;  /* 0x0000d200ff1e7b82 */ /* 0x000e700000000a00 */
[----:B------:R-:W3:Y:S08]  /*4690*/  LDC.64 R16, c[0x0][0xb10] ;  /* 0x0002c400ff107b82 */ /* 0x000ef00000000a00 */
[----:B------:R-:W1:Y:S08]  /*46a0*/  LDC.64 R6, c[0x0][0xb18] ;  /* 0x0002c600ff067b82 */ /* 0x000e700000000a00 */
[----:B------:R-:W1:Y:S08]  /*46b0*/  LDC.64 R4, c[0x0][0xb28] ;  /* 0x0002ca00ff047b82 */ /* 0x000e700000000a00 */
[----:B--2-4-:R-:W1:Y:S02]  /*46c0*/  LDC R19, c[0x0][0x374] ;  /* 0x0000dd00ff137b82 */ /* 0x014e640000000800 */
.L_x_101:
[C---:B------:R-:W-:Y:S02]  /*46d0*/  LEA R0, R28.reuse, UR6, 0x3 ;  /* 0x000000061c007c11 */ /* 0x040fe4000f8e18ff */
[----:B------:R-:W-:Y:S02]  /*46e0*/  SHF.L.U32 R2, R27, 0x1f, RZ ;  /* 0x0000001f1b027819 */ /* 0x000fe400000006ff */
[----:B------:R-:W-:Y:S02]  /*46f0*/  LEA R20, R28, UR6, 0x4 ;  /* 0x000000061c147c11 */ /* 0x000fe4000f8e20ff */
[----:B--2---:R-:W2:Y:S02]  /*4700*/  SYNCS.PHASECHK.TRANS64.TRYWAIT P0, [R0+URZ+0xe0], R2 ;  /* 0x0000e002000075a7 */ /* 0x004ea400080011ff */
[----:B--2---:R-:W-:Y:S05]  /*4710*/  @!P0 BRA `(.L_x_93) ;  /* 0x0000004400348947 */ /* 0x004fea0003800000 */
.L_x_183:
[----:B------:R-:W-:Y:S01]  /*4720*/  ISETP.GE.AND P0, PT, R42, 0x1, PT ;  /* 0x000000012a00780c */ /* 0x000fe20003f06270 */
[----:B------:R-:W4:Y:S01]  /*4730*/  LDS.128 R20, [R20+0x170] ;  /* 0x0001700014147984 */ /* 0x000f220000000c00 */
[----:B--2---:R-:W-:Y:S01]  /*4740*/  VIADD R0, R0, 0xf0 ;  /* 0x000000f000007836 */ /* 0x004fe20000000000 */
[----:B------:R-:W-:Y:S01]  /*4750*/  @!PT LDS RZ, [RZ] ;  /* 0x00000000fffff984 */ /* 0x000fe20000000800 */
[----:B------:R-:W-:Y:S01]  /*4760*/  @!PT LDS RZ, [RZ] ;  /* 0x00000000fffff984 */ /* 0x000fe20000000800 */
[----:B------:R-:W-:Y:S01]  /*4770*/  @!PT LDS RZ, [RZ] ;  /* 0x00000000fffff984 */ /* 0x000fe20000000800 */
[----:B------:R-:W-:Y:S01]  /*4780*/  @!PT LDS RZ, [RZ] ;  /* 0x00000000fffff984 */ /* 0x000fe20000000800 */
[----:B------:R2:W-:Y:S06]  /*4790*/  MEMBAR.ALL.CTA ;  /* 0x0000000000007992 */ /* 0x0005ec0000008000 */
[----:B--2---:R-:W2:Y:S01]  /*47a0*/  FENCE.VIEW.ASYNC.S ;  /* 0x00000000000073c6 */ /* 0x004ea20000000000 */
[----:B------:R-:W-:Y:S04]  /*47b0*/  PRMT R0, RZ, 0x654, R0 ;  /* 0x00000654ff007816 */ /* 0x000fe80000000000 */
[----:B--2---:R2:W-:Y:S01]  /*47c0*/  SYNCS.ARRIVE.TRANS64.RED.A1T0 RZ, [R0+URZ], RZ ;  /* 0x000000ff00ff79a7 */ /* 0x0045e200081004ff */
[----:B----4-:R-:W-:Y:S11]  /*47d0*/  LOP3.LUT P3, RZ, R22, 0x1, RZ, 0xc0, !PT ;  /* 0x0000000116ff7812 */ /* 0x010ff6000786c0ff */
[----:B------:R-:W-:Y:S02]  /*47e0*/  @!UPT UIADD3 URZ, UPT, UPT, URZ, URZ, URZ ;  /* 0x000000fffffff290 */ /* 0x000fe4000fffe0ff */
[----:B------:R-:W-:Y:S02]  /*47f0*/  @P3 MOV R11, R20 ;  /* 0x00000014000b3202 */ /* 0x000fe40000000f00 */
[----:B------:R-:W-:Y:S01]  /*4800*/  @P3 LOP3.LUT R10, R21, 0xffff, RZ, 0xc0, !PT ;  /* 0x0000ffff150a3812 */ /* 0x000fe200078ec0ff */
[----:B--2---:R-:W-:Y:S06]  /*4810*/  @!P0 BRA `(.L_x_94) ;  /* 0x0000000000a48947 */ /* 0x004fec0003800000 */
[-C--:B-1----:R-:W-:Y:S01]  /*4820*/  IMAD.HI.U32 R0, R19, R7.reuse, RZ ;  /* 0x0000000713007227 */ /* 0x082fe200078e00ff */
[----:B------:R-:W-:Y:S02]  /*4830*/  ISETP.NE.AND P0, PT, R6, 0x1, PT ;  /* 0x000000010600780c */ /* 0x000fe40003f05270 */
[----:B------:R-:W-:Y:S01]  /*4840*/  ISETP.NE.AND P2, PT, R42, 0x1, PT ;  /* 0x000000012a00780c */ /* 0x000fe20003f45270 */
[----:B---3--:R-:W-:Y:S01]  /*4850*/  IMAD.HI.U32 R9, R24, R16, RZ ;  /* 0x0000001018097227 */ /* 0x008fe200078e00ff */
[----:B------:R-:W-:Y:S02]  /*4860*/  SHF.R.U32.HI R0, RZ, R18, R0 ;  /* 0x00000012ff007219 */ /* 0x000fe40000011600 */
[----:B------:R-:W-:Y:S01]  /*4870*/  ISETP.NE.AND P4, PT, R3, 0x1, PT ;  /* 0x000000010300780c */ /* 0x000fe20003f85270 */
[----:B------:R-:W-:Y:S01]  /*4880*/  IMAD.HI.U32 R13, R10, R7, RZ ;  /* 0x000000070a0d7227 */ /* 0x000fe200078e00ff */
[----:B------:R-:W-:Y:S02]  /*4890*/  SHF.R.U32.HI R9, RZ, R17, R9 ;  /* 0x00000011ff097219 */ /* 0x000fe40000011609 */
[----:B------:R-:W-:Y:S01]  /*48a0*/  SEL R0, R19, R0, !P0 ;  /* 0x0000000013007207 */ /* 0x000fe20004000000 */
[----:B------:R-:W-:Y:S01]  /*48b0*/  IMAD.HI.U32 R12, R11, R16, RZ ;  /* 0x000000100b0c7227 */ /* 0x000fe200078e00ff */
[----:B------:R-:W-:Y:S03]  /*48c0*/  SEL R9, R24, R9, !P4 ;  /* 0x0000000918097207 */ /* 0x000fe60006000000 */
[-C--:B------:R-:W-:Y:S01]  /*48d0*/  IMAD.HI.U32 R8, R0, R4.reuse, RZ ;  /* 0x0000000400087227 */ /* 0x080fe200078e00ff */
[----:B------:R-:W-:Y:S03]  /*48e0*/  SHF.R.U32.HI R12, RZ, R17, R12 ;  /* 0x00000011ff0c7219 */ /* 0x000fe6000001160c */
[----:B------:R-:W-:Y:S01]  /*48f0*/  IMAD.HI.U32 R2, R9, R4, RZ ;  /* 0x0000000409027227 */ /* 0x000fe200078e00ff */
[-C--:B------:R-:W-:Y:S02]  /*4900*/  @P2 SHF.R.U32.HI R0, RZ, R5.reuse, R8 ;  /* 0x00000005ff002219 */ /* 0x080fe40000011608 */
[----:B------:R-:W-:Y:S02]  /*4910*/  SHF.R.U32.HI R8, RZ, R18, R13 ;  /* 0x00000012ff087219 */ /* 0x000fe4000001160d */
[----:B------:R-:W-:Y:S01]  /*4920*/  @P2 SHF.R.U32.HI R9, RZ, R5, R2 ;  /* 0x00000005ff092219 */ /* 0x000fe20000011602 */
[----:B------:R-:W-:Y:S01]  /*4930*/  IMAD R0, R42, R0, RZ ;  /* 0x000000002a007224 */ /* 0x000fe200078e02ff */
[----:B------:R-:W-:Y:S02]  /*4940*/  SEL R8, R10, R8, !P0 ;  /* 0x000000080a087207 */ /* 0x000fe40004000000 */
[----:B------:R-:W-:Y:S01]  /*4950*/  SEL R2, R11, R12, !P4 ;  /* 0x0000000c0b027207 */ /* 0x000fe20006000000 */
[----:B------:R-:W-:Y:S01]  /*4960*/  IMAD R12, R42, R9, RZ ;  /* 0x000000092a0c7224 */ /* 0x000fe200078e02ff */
[C---:B------:R-:W-:Y:S01]  /*4970*/  ISETP.GE.AND P0, PT, R8.reuse, R0, PT ;  /* 0x000000000800720c */ /* 0x040fe20003f06270 */
[----:B------:R-:W-:Y:S03]  /*4980*/  IMAD.HI.U32 R0, R8, R4, RZ ;  /* 0x0000000408007227 */ /* 0x000fe600078e00ff */
[----:B------:R-:W-:Y:S02]  /*4990*/  ISETP.GE.OR P0, PT, R2, R12, P0 ;  /* 0x0000000c0200720c */ /* 0x000fe40000706670 */
[-C--:B------:R-:W-:Y:S04]  /*49a0*/  SHF.R.U32.HI R0, RZ, R5.reuse, R0 ;  /* 0x00000005ff007219 */ /* 0x080fe80000011600 */
[----:B------:R-:W-:Y:S05]  /*49b0*/  SEL R13, R8, R0, !P2 ;  /* 0x00000000080d7207 */ /* 0x000fea0005000000 */
[----:B------:R-:W-:Y:S02]  /*49c0*/  IMAD.MOV R12, RZ, RZ, -R13 ;  /* 0x000000ffff0c7224 */ /* 0x000fe400078e0a0d */
[----:B------:R-:W-:Y:S04]  /*49d0*/  @!P0 IMAD.HI.U32 R0, R2, R4, RZ ;  /* 0x0000000402008227 */ /* 0x000fe800078e00ff */
[----:B------:R-:W-:Y:S01]  /*49e0*/  IMAD R12, R42, R12, R8 ;  /* 0x0000000c2a0c7224 */ /* 0x000fe200078e0208 */
[----:B------:R-:W-:Y:S04]  /*49f0*/  @!P0 SHF.R.U32.HI R0, RZ, R5, R0 ;  /* 0x00000005ff008219 */ /* 0x000fe80000011600 */
[----:B------:R-:W-:Y:S04]  /*4a00*/  @!P0 SEL R0, R2, R0, !P2 ;  /* 0x0000000002008207 */ /* 0x000fe80005000000 */
[----:B------:R-:W-:Y:S01]  /*4a10*/  @!P0 IADD3 R13, PT, PT, R13, -R0, RZ ;  /* 0x800000000d0d8210 */ /* 0x000fe20007ffe0ff */
[----:B------:R-:W-:Y:S01]  /*4a20*/  @!P0 IMAD R0, R9, R12, R0 ;  /* 0x0000000c09008224 */ /* 0x000fe200078e0200 */
[----:B------:R-:W-:Y:S01]  /*4a30*/  IADD3 R9, PT, PT, -R8, RZ, RZ ;  /* 0x000000ff08097210 */ /* 0x000fe20007ffe1ff */
[--C-:B------:R-:W-:Y:S02]  /*4a40*/  IMAD.MOV R12, RZ, RZ, -R2.reuse ;  /* 0x000000ffff0c7224 */ /* 0x100fe400078e0a02 */
[----:B------:R-:W-:Y:S02]  /*4a50*/  @!P0 IMAD R8, R13, R42, R2 ;  /* 0x0000002a0d088224 */ /* 0x000fe400078e0202 */
[----:B------:R-:W-:Y:S02]  /*4a60*/  @!P0 IMAD.MOV.U32 R2, RZ, RZ, R0 ;  /* 0x000000ffff028224 */ /* 0x000fe400078e0000 */
[----:B------:R-:W-:Y:S02]  /*4a70*/  IMAD R11, R3, R12, R11 ;  /* 0x0000000c030b7224 */ /* 0x000fe400078e020b */
[----:B------:R-:W-:Y:S02]  /*4a80*/  IMAD R10, R6, R9, R10 ;  /* 0x00000009060a7224 */ /* 0x000fe400078e020a */
[----:B------:R-:W-:Y:S02]  /*4a90*/  IMAD R11, R2, R3, R11 ;  /* 0x00000003020b7224 */ /* 0x000fe400078e020b */
[----:B------:R-:W-:Y:S02]  /*4aa0*/  IMAD R10, R8, R6, R10 ;  /* 0x00000006080a7224 */ /* 0x000fe400078e020a */
.L_x_94:
[----:B------:R-:W-:Y:S05]  /*4ab0*/  BRA.U UP0, `(.L_x_95) ;  /* 0x0000000100107547 */ /* 0x000fea000b800000 */
[----:B------:R-:W-:Y:S04]  /*4ac0*/  MOV R2, UR7 ;  /* 0x0000000700027c02 */ /* 0x000fe80008000f00 */
[----:B------:R-:W-:Y:S04]  /*4ad0*/  SHF.L.U32 R2, R2, 0x1f, RZ ;  /* 0x0000001f02027819 */ /* 0x000fe800000006ff */
[----:B------:R-:W2:Y:S02]  /*4ae0*/  SYNCS.PHASECHK.TRANS64.TRYWAIT P0, [UR6+0xd8], R2 ;  /* 0x0000d802ff0075a7 */ /* 0x000ea40008001106 */
[----:B--2---:R-:W-:Y:S05]  /*4af0*/  @!P0 BRA `(.L_x_96) ;  /* 0x0000004000508947 */ /* 0x004fea0003800000 */
.L_x_95:
[----:B------:R-:W-:Y:S02]  /*4b00*/  R2UR UR11, R14 ;  /* 0x000000000e0b72ca */ /* 0x000fe400000e0000 */
[----:B------:R-:W-:Y:S02]  /*4b10*/  R2UR UR10, R15 ;  /* 0x000000000f0a72ca */ /* 0x000fe400000e0000 */
[----:B------:R-:W-:Y:S04]  /*4b20*/  ISETP.NE.U32.AND P2, PT, RZ, UR4, PT ;  /* 0x00000004ff007c0c */ /* 0x000fe8000bf45070 */
[----:B------:R-:W-:Y:S05]  /*4b30*/  ISETP.NE.AND.EX P2, PT, RZ, UR5, PT, P2 ;  /* 0x00000005ff007c0c */ /* 0x000fea000bf45320 */
[----:B------:R-:W-:Y:S02]  /*4b40*/  USHF.L.U32 UR11, UR11, 0x7, URZ ;  /* 0x000000070b0b7899 */ /* 0x000fe400080006ff */
[----:B------:R-:W-:Y:S01]  /*4b50*/  USHF.L.U32 UR10, UR10, 0x6, URZ ;  /* 0x000000060a0a7899 */ /* 0x000fe200080006ff */
[----:B------:R-:W-:Y:S11]  /*4b60*/  BRA.U !UP3, `(.L_x_97) ;  /* 0x000000010b347547 */ /* 0x000ff6000b800000 */
[----:B------:R-:W-:Y:S01]  /*4b70*/  UPLOP3.LUT UP4, UPT, UPT, UPT, UP2, 0x80, 0x8 ;  /* 0x000000000008789c */ /* 0x000fe20003f8f020 */
[----:B--2---:R-:W-:Y:S02]  /*4b80*/  HFMA2 R0, -RZ, RZ, 0, 5.9604644775390625e-08 ;  /* 0x00000001ff007431 */ /* 0x004fe400000001ff */
[----:B------:R-:W-:Y:S03]  /*4b90*/  IMAD.MOV.U32 R98, RZ, RZ, 0x1 ;  /* 0x00000001ff627424 */ /* 0x000fe600078e00ff */
[----:B------:R-:W-:Y:S05]  /*4ba0*/  PLOP3.LUT P0, PT, PT, PT, UP4, 0x80, 0x8 ;  /* 0x000000000008781c */ /* 0x000fea0003f0f048 */
[----:B------:R-:W2:Y:S01]  /*4bb0*/  @UP4 LDCU.64 UR14, c[0x0][0x888] ;  /* 0x00011100ff0e47ac */ /* 0x000ea20008000a00 */
[----:B------:R-:W-:Y:S07]  /*4bc0*/  @UP4 UIMAD UR8, UR36, UR4, URZ ;  /* 0x00000004240842a4 */ /* 0x000fee000f8e02ff */
[----:B------:R-:W-:Y:S01]  /*4bd0*/  @!P0 PRMT R98, R0, 0x7610, R98 ;  /* 0x0000761000628816 */ /* 0x000fe20000000062 */
[----:B--2---:R-:W-:Y:S03]  /*4be0*/  @UP4 UIMAD.WIDE UR14, UR8, 0x4, UR14 ;  /* 0x00000004080e48a5 */ /* 0x004fe6000f8e020e */
[----:B------:R-:W2:Y:S03]  /*4bf0*/  @!UP4 LDCU UR8, c[0x0][0x880] ;  /* 0x00011000ff08c7ac */ /* 0x000ea60008000800 */
[----:B-----5:R-:W-:Y:S01]  /*4c00*/  IMAD.U32 R48, RZ, RZ, UR14 ;  /* 0x0000000eff307e24 */ /* 0x020fe2000f8e00ff */
[----:B------:R-:W-:Y:S05]  /*4c10*/  MOV R49, UR15 ;  /* 0x0000000f00317c02 */ /* 0x000fea0008000f00 */
[----:B------:R4:W5:Y:S02]  /*4c20*/  @P0 LDG.E R48, desc[UR46][R48.64] ;  /* 0x0000002e30300981 */ /* 0x000964000c1e1900 */
[----:B--2-4-:R-:W-:Y:S07]  /*4c30*/  @!P0 IMAD.U32 R48, RZ, RZ, UR8 ;  /* 0x00000008ff308e24 */ /* 0x014fee000f8e00ff */
.L_x_97:
[----:B-----5:R-:W-:Y:S01]  /*4c40*/  @!P2 FSETP.EQ.AND P0, PT, R48, RZ, PT ;  /* 0x000000ff3000a20b */ /* 0x020fe20003f02000 */
[----:B------:R-:W-:Y:S01]  /*4c50*/  @!UPT UIADD3 URZ, UPT, UPT, URZ, URZ, URZ ;  /* 0x000000fffffff290 */ /* 0x000fe2000fffe0ff */
[----:B------:R-:W-:Y:S11]  /*4c60*/  @!P2 BRA `(.L_x_98) ;  /* 0x000000000014a947 */ /* 0x000ff60003800000 */
[----:B------:R-:W-:Y:S02]  /*4c70*/  LOP3.LUT P2, RZ, R98, 0xff, RZ, 0xc0, !PT ;  /* 0x000000ff62ff7812 */ /* 0x000fe4000784c0ff */
[----:B------:R-:W-:Y:S04]  /*4c80*/  PLOP3.LUT P0, PT, PT, PT, UP4, 0x80, 0x8 ;  /* 0x000000000008781c */ /* 0x000fe80003f0f048 */
[----:B------:R-:W-:Y:S07]  /*4c90*/  PLOP3.LUT P0, PT, P0, PT, PT, 0x8, 0x80 ;  /* 0x000000000080781c */ /* 0x000fee000070e170 */
[----:B------:R-:W-:Y:S11]  /*4ca0*/  @P2 FSETP.EQ.AND P0, PT, R48, RZ, PT ;  /* 0x000000ff3000220b */ /* 0x000ff60003f02000 */
[----:B------:R-:W-:Y:S02]  /*4cb0*/  @!UPT UIADD3 URZ, UPT, UPT, URZ, URZ, URZ ;  /* 0x000000fffffff290 */ /* 0x000fe4000fffe0ff */
.L_x_98:
[----:B------:R-:W-:Y:S01]  /*4cc0*/  ULEA UR15, UR13, UR6, 0x3 ;  /* 0x000000060d0f7291 */ /* 0x000fe2000f8e18ff */
[----:B------:R-:W-:Y:S02]  /*4cd0*/  SHF.L.U32 R9, R29, 0x1f, RZ ;  /* 0x0000001f1d097819 */ /* 0x000fe400000006ff */
[----:B------:R-:W-:Y:S04]  /*4ce0*/  ELECT P4, URZ, PT ;  /* 0x0000000000ff782f */ /* 0x000fe80003880000 */
[----:B------:R-:W-:Y:S02]  /*4cf0*/  PLOP3.LUT P4, PT, P0, P4, PT, 0xf2, 0x2f ;  /* 0x00000000002f781c */ /* 0x000fe40000789e72 */
[----:B------:R-:W4:Y:S11]  /*4d00*/  SYNCS.PHASECHK.TRANS64.TRYWAIT P2, [UR15+0xb8], R9 ;  /* 0x0000b809ff0075a7 */ /* 0x000f36000804110f */
[----:B-1----:R-:W-:Y:S05]  /*4d10*/  @!P4 IADD3 R8, P0, PT, R30, 0x580, RZ ;  /* 0x000005801e08c810 */ /* 0x002fea0007f1e0ff */
[----:B--2---:R-:W-:Y:S01]  /*4d20*/  @!P4 IMAD.X R2, RZ, RZ, R31, P0 ;  /* 0x000000ffff02c224 */ /* 0x004fe200000e061f */
[----:B----4-:R-:W-:Y:S07]  /*4d30*/  @!P2 BRA `(.L_x_99) ;  /* 0x0000003c00d8a947 */ /* 0x010fee0003800000 */
.L_x_186:
[----:B------:R-:W2:Y:S01]  /*4d40*/  LDC.64 R12, c[0x0][0xb18] ;  /* 0x0002c600ff0c7b82 */ /* 0x000ea20000000a00 */
[----:B------:R-:W-:Y:S01]  /*4d50*/  @!P4 R2UR UR8, R2 ;  /* 0x000000000208c2ca */ /* 0x000fe200000e0000 */
[----:B------:R-:W-:Y:S01]  /*4d60*/  VOTEU.ALL UP1, P4 ;  /* 0x0000000000ff7886 */ /* 0x000fe20002020000 */
[----:B------:R-:W-:Y:S01]  /*4d70*/  @!P4 R2UR UR9, R8 ;  /* 0x000000000809c2ca */ /* 0x000fe200000e0000 */
[----:B------:R-:W-:Y:S01]  /*4d80*/  VOTEU.ALL UP0, P4 ;  /* 0x0000000000ff7886 */ /* 0x000fe20002000000 */
[----:B-1----:R-:W-:Y:S03]  /*4d90*/  @!P4 IMAD.MOV.U32 R0, RZ, RZ, 0x2000 ;  /* 0x00002000ff00c424 */ /* 0x002fe600078e00ff */
[----:B------:R-:W1:Y:S01]  /*4da0*/  @!P1 LDC R2, c[0x0][0xb0c] ;  /* 0x0002c300ff029b82 */ /* 0x000e620000000800 */
[----:B------:R-:W-:Y:S01]  /*4db0*/  UMOV UR20, 0x0 ;  /* 0x0000000000147882 */ /* 0x000fe20000000000 */
[----:B------:R-:W-:Y:S01]  /*4dc0*/  UMOV UR21, 0x10000000 ;  /* 0x1000000000157882 */ /* 0x000fe20000000000 */
[----:B------:R-:W-:Y:S01]  /*4dd0*/  UMOV UR12, UR36 ;  /* 0x00000024000c7c82 */ /* 0x000fe20008000000 */
[----:B------:R-:W-:Y:S01]  /*4de0*/  UIADD3 UR14, UPT, UPT, UR13, 0x1, URZ ;  /* 0x000000010d0e7890 */ /* 0x000fe2000fffe0ff */
[----:B------:R-:W-:Y:S01]  /*4df0*/  @P3 SHF.R.U32.HI R26, RZ, 0x10, R21 ;  /* 0x00000010ff1a3819 */ /* 0x000fe20000011615 */
[----:B------:R-:W-:Y:S02]  /*4e00*/  VIADD R28, R28, 0x1 ;  /* 0x000000011c1c7836 */ /* 0x000fe40000000000 */
[----:B------:R-:W-:Y:S01]  /*4e10*/  IMAD.U32 R9, RZ, RZ, UR8 ;  /* 0x00000008ff097e24 */ /* 0x000fe2000f8e00ff */
[----:B------:R-:W-:Y:S01]  /*4e20*/  @!UP1 ULEA UR8, UR13, UR6, 0xd ;  /* 0x000000060d089291 */ /* 0x000fe2000f8e68ff */
[----:B------:R-:W-:Y:S01]  /*4e30*/  IMAD.U32 R8, RZ, RZ, UR9 ;  /* 0x00000009ff087e24 */ /* 0x000fe2000f8e00ff */
[----:B------:R-:W-:Y:S02]  /*4e40*/  UIADD3 UR9, UPT, UPT, UR15, 0xa0, URZ ;  /* 0x000000a00f097890 */ /* 0x000fe4000fffe0ff */
[----:B------:R-:W-:Y:S01]  /*4e50*/  @!P4 R2UR UR19, R9 ;  /* 0x000000000913c2ca */ /* 0x000fe200000e0000 */
[----:B------:R-:W-:Y:S01]  /*4e60*/  @!UP1 UIADD3 UR8, UPT, UPT, UR8, 0x200, URZ ;  /* 0x0000020008089890 */ /* 0x000fe2000fffe0ff */
[----:B------:R-:W-:Y:S01]  /*4e70*/  @!P4 R2UR UR18, R8 ;  /* 0x000000000812c2ca */ /* 0x000fe200000e0000 */
[----:B------:R-:W-:Y:S01]  /*4e80*/  UISETP.NE.AND UP5, UPT, UR14, 0x3, UPT ;  /* 0x000000030e00788c */ /* 0x000fe2000bfa5270 */
[----:B------:R-:W4:Y:S01]  /*4e90*/  LDC.64 R8, c[0x0][0xb10] ;  /* 0x0002c400ff087b82 */ /* 0x000f220000000a00 */
[----:B------:R-:W-:Y:S02]  /*4ea0*/  UPRMT UR16, UR37, 0x654, UR9 ;  /* 0x0000065425107896 */ /* 0x000fe40008000009 */
[----:B------:R-:W-:Y:S02]  /*4eb0*/  USEL UR17, URZ, 0x1, UP5 ;  /* 0x00000001ff117887 */ /* 0x000fe4000a800000 */
[----:B------:R-:W-:Y:S04]  /*4ec0*/  USEL UR14, UR14, URZ, UP5 ;  /* 0x000000ff0e0e7287 */ /* 0x000fe8000a800000 */
[----:B------:R-:W-:Y:S01]  /*4ed0*/  ULEA UR13, UR14, UR6, 0x3 ;  /* 0x000000060e0d7291 */ /* 0x000fe2000f8e18ff */
[----:B------:R-:W-:Y:S01]  /*4ee0*/  LOP3.LUT R29, R29, UR17, RZ, 0x3c, !PT ;  /* 0x000000111d1d7c12 */ /* 0x000fe2000f8e3cff */
[----:B------:R1:W-:Y:S01]  /*4ef0*/  @!UP0 UTMALDG.3D [UR8], [UR18], desc[UR20] ;  /* 0x00001408120085b4 */ /* 0x0003e20008011000 */
[----:B------:R5:W-:Y:S02]  /*4f00*/  @!P4 SYNCS.ARRIVE.TRANS64.RED.A0TR RZ, [UR15+0xa0], R0 ;  /* 0x0000a000ffffc9a7 */ /* 0x000be4000830040f */
[----:B------:R-:W-:Y:S01]  /*4f10*/  SHF.L.U32 R14, R29, 0x1f, RZ ;  /* 0x0000001f1d0e7819 */ /* 0x000fe200000006ff */
[C---:B----4-:R-:W-:Y:S01]  /*4f20*/  @!P1 IMAD.HI.U32 R8, R11.reuse, R8, RZ ;  /* 0x000000080b089227 */ /* 0x050fe200078e00ff */
[----:B--2---:R-:W-:Y:S02]  /*4f30*/  @!P1 ISETP.NE.AND P0, PT, R12, 0x1, PT ;  /* 0x000000010c00980c */ /* 0x004fe40003f05270 */
[----:B-1----:R-:W-:Y:S01]  /*4f40*/  @!P1 ISETP.NE.AND P2, PT, R2, 0x1, PT ;  /* 0x000000010200980c */ /* 0x002fe20003f45270 */
[----:B------:R-:W-:Y:S01]  /*4f50*/  SYNCS.ARRIVE.TRANS64.RED.A1T0 RZ, [UR16], RZ ;  /* 0x000000ffffff79a7 */ /* 0x000fe20008100410 */
[C---:B------:R-:W-:Y:S01]  /*4f60*/  @!P1 IMAD.HI.U32 R13, R10.reuse, R13, RZ ;  /* 0x0000000d0a0d9227 */ /* 0x040fe200078e00ff */
[----:B------:R-:W-:Y:S04]  /*4f70*/  @!P1 SHF.R.U32.HI R8, RZ, R9, R8 ;  /* 0x00000009ff089219 */ /* 0x000fe80000011608 */
[----:B------:R-:W-:Y:S01]  /*4f80*/  @!P1 SEL R8, R11, R8, !P2 ;  /* 0x000000080b089207 */ /* 0x000fe20005000000 */
[----:B------:R-:W1:Y:S01]  /*4f90*/  SYNCS.PHASECHK.TRANS64.TRYWAIT P5, [UR13+0xb8], R14 ;  /* 0x0000b80eff0075a7 */ /* 0x000e6200080a110d */
[----:B-----5:R-:W2:Y:S02]  /*4fa0*/  @!P1 LDC R0, c[0x0][0xb20] ;  /* 0x0002c800ff009b82 */ /* 0x020ea40000000800 */
[----:B--2---:R-:W-:Y:S04]  /*4fb0*/  @!P1 SHF.R.U32.HI R0, RZ, R0, R13 ;  /* 0x00000000ff009219 */ /* 0x004fe8000001160d */
[----:B------:R-:W-:Y:S05]  /*4fc0*/  @!P1 SEL R9, R10, R0, !P0 ;  /* 0x000000000a099207 */ /* 0x000fea0004000000 */
[----:B------:R-:W-:Y:S02]  /*4fd0*/  @!P1 IMAD.IADD R0, R9, 0x1, -R8 ;  /* 0x0000000109009824 */ /* 0x000fe400078e0a08 */
[----:B------:R-:W-:Y:S02]  /*4fe0*/  @!P1 IMAD.IADD R8, R8, 0x1, -R9 ;  /* 0x0000000108089824 */ /* 0x000fe400078e0a09 */
[----:B------:R-:W-:Y:S02]  /*4ff0*/  @!P1 IMAD R11, R0, R2, R11 ;  /* 0x00000002000b9224 */ /* 0x000fe400078e020b */
[----:B------:R-:W-:Y:S01]  /*5000*/  @!P1 IMAD R10, R8, R12, R10 ;  /* 0x0000000c080a9224 */ /* 0x000fe200078e020a */
[----:B-1----:R-:W-:Y:S06]  /*5010*/  @!P5 BRA `(.L_x_100) ;  /* 0x0000003c0038d947 */ /* 0x002fec0003800000 */
.L_x_188:
[----:B------:R-:W-:Y:S01]  /*5020*/  @!P4 IADD3 R2, P0, PT, R30, 0x580, RZ ;  /* 0x000005801e02c810 */ /* 0x000fe20007f1e0ff */
[----:B------:R-:W-:Y:S01]  /*5030*/  UMOV UR18, 0x0 ;  /* 0x0000000000127882 */ /* 0x000fe20000000000 */
[----:B------:R-:W-:Y:S01]  /*5040*/  UMOV UR19, 0x10000000 ;  /* 0x1000000000137882 */ /* 0x000fe20000000000 */
[----:B------:R-:W-:Y:S01]  /*5050*/  VOTEU.ALL UP0, P4 ;  /* 0x0000000000ff7886 */ /* 0x000fe20002000000 */
[----:B------:R-:W-:Y:S01]  /*5060*/  @!P4 R2UR UR9, R2 ;  /* 0x000000000209c2ca */ /* 0x000fe200000e0000 */
[----:B-1----:R-:W-:Y:S01]  /*5070*/  @!P4 IMAD.X R0, RZ, RZ, R31, P0 ;  /* 0x000000ffff00c224 */ /* 0x002fe200000e061f */
[----:B------:R-:W-:Y:S01]  /*5080*/  UMOV UR12, UR36 ;  /* 0x00000024000c7c82 */ /* 0x000fe20008000000 */
[----:B------:R-:W-:Y:S01]  /*5090*/  @P3 R2UR UR36, R26 ;  /* 0x000000001a2432ca */ /* 0x000fe200000e0000 */
[----:B------:R-:W-:Y:S01]  /*50a0*/  @!UP0 ULEA UR15, UR14, UR6, 0xd ;  /* 0x000000060e0f8291 */ /* 0x000fe2000f8e68ff */
[----:B------:R-:W-:Y:S01]  /*50b0*/  ISETP.NE.AND P0, PT, R28, 0x2, PT ;  /* 0x000000021c00780c */ /* 0x000fe20003f05270 */
[----:B------:R-:W-:Y:S01]  /*50c0*/  @!UP0 UIADD3 UR10, UPT, UPT, UR10, 0x20, URZ ;  /* 0x000000200a0a8890 */ /* 0x000fe2000fffe0ff */
[----:B------:R-:W-:Y:S01]  /*50d0*/  @!P4 R2UR UR8, R0 ;  /* 0x000000000008c2ca */ /* 0x000fe200000e0000 */
[----:B------:R-:W-:Y:S01]  /*50e0*/  IMAD.IADD R15, R10, 0x1, R96 ;  /* 0x000000010a0f7824 */ /* 0x000fe200078e0260 */
[----:B------:R-:W-:Y:S01]  /*50f0*/  SEL R0, RZ, 0x1, P0 ;  /* 0x00000001ff007807 */ /* 0x000fe20000000000 */
[----:B------:R-:W-:Y:S01]  /*5100*/  IMAD.IADD R14, R11, 0x1, R97 ;  /* 0x000000010b0e7824 */ /* 0x000fe200078e0261 */
[----:B------:R-:W-:Y:S02]  /*5110*/  SEL R28, R28, RZ, P0 ;  /* 0x000000ff1c1c7207 */ /* 0x000fe40000000000 */
[----:B------:R-:W-:Y:S01]  /*5120*/  IMAD.U32 R8, RZ, RZ, UR9 ;  /* 0x00000009ff087e24 */ /* 0x000fe2000f8e00ff */
[----:B------:R-:W-:Y:S01]  /*5130*/  UIADD3 UR9, UPT, UPT, UR13, 0xa0, URZ ;  /* 0x000000a00d097890 */ /* 0x000fe2000fffe0ff */
[----:B------:R-:W-:Y:S03]  /*5140*/  LOP3.LUT R27, R27, R0, RZ, 0x3c, !PT ;  /* 0x000000001b1b7212 */ /* 0x000fe600078e3cff */
[----:B------:R-:W-:Y:S02]  /*5150*/  @!P4 R2UR UR16, R8 ;  /* 0x000000000810c2ca */ /* 0x000fe400000e0000 */
[----:B------:R-:W-:Y:S01]  /*5160*/  IMAD.U32 R9, RZ, RZ, UR8 ;  /* 0x00000008ff097e24 */ /* 0x000fe2000f8e00ff */
[----:B------:R-:W-:Y:S01]  /*5170*/  @!UP0 UIADD3 UR8, UPT, UPT, UR15, 0x200, URZ ;  /* 0x000002000f088890 */ /* 0x000fe2000fffe0ff */
[----:B------:R-:W-:Y:S01]  /*5180*/  VOTEU.ALL UP0, P4 ;  /* 0x0000000000ff7886 */ /* 0x000fe20002000000 */
[----:B------:R-:W-:Y:S02]  /*5190*/  UPRMT UR15, UR37, 0x654, UR9 ;  /* 0x00000654250f7896 */ /* 0x000fe40008000009 */
[----:B------:R-:W-:Y:S11]  /*51a0*/  @!P4 R2UR UR17, R9 ;  /* 0x000000000911c2ca */ /* 0x000ff600000e0000 */
[----:B------:R-:W-:Y:S02]  /*51b0*/  @!UPT UIADD3 URZ, UPT, UPT, URZ, URZ, URZ ;  /* 0x000000fffffff290 */ /* 0x000fe4000fffe0ff */
[----:B------:R2:W-:Y:S01]  /*51c0*/  @!UP0 UTMALDG.3D [UR8], [UR16], desc[UR18] ;  /* 0x00001208100085b4 */ /* 0x0005e20008011000 */
[----:B------:R2:W-:Y:S01]  /*51d0*/  @!P4 SYNCS.ARRIVE.TRANS64.RED.A0TR RZ, [UR13+0xa0], R25 ;  /* 0x0000a019ffffc9a7 */ /* 0x0005e2000830040d */
[----:B------:R-:W-:Y:S04]  /*51e0*/  UIADD3 UR13, UPT, UPT, UR14, 0x1, URZ ;  /* 0x000000010e0d7890 */ /* 0x000fe8000fffe0ff */
[----:B------:R-:W-:Y:S04]  /*51f0*/  UISETP.NE.AND UP0, UPT, UR13, 0x3, UPT ;  /* 0x000000030d00788c */ /* 0x000fe8000bf05270 */
[----:B------:R-:W-:Y:S02]  /*5200*/  USEL UR14, URZ, 0x1, UP0 ;  /* 0x00000001ff0e7887 */ /* 0x000fe40008000000 */
[----:B------:R-:W-:Y:S02]  /*5210*/  USEL UR13, UR13, URZ, UP0 ;  /* 0x000000ff0d0d7287 */ /* 0x000fe40008000000 */
[----:B------:R-:W-:Y:S02]  /*5220*/  UPLOP3.LUT UP0, UPT, UPT, UPT, UPT, 0x80, 0x8 ;  /* 0x000000000008789c */ /* 0x000fe40003f0f070 */
[----:B------:R-:W-:Y:S01]  /*5230*/  LOP3.LUT R29, R29, UR14, RZ, 0x3c, !PT ;  /* 0x0000000e1d1d7c12 */ /* 0x000fe2000f8e3cff */
[----:B------:R-:W-:Y:S01]  /*5240*/  SYNCS.ARRIVE.TRANS64.RED.A1T0 RZ, [UR15], RZ ;  /* 0x000000ffffff79a7 */ /* 0x000fe2000810040f */
[----:B------:R-:W-:Y:S07]  /*5250*/  @P3 BRA `(.L_x_101) ;  /* 0xfffffff4001c3947 */ /* 0x000fee000383ffff */
[----:B------:R-:W-:Y:S01]  /*5260*/  UIADD3 UR6, UPT, UPT, UR6, 0xb8, URZ ;  /* 0x000000b806067890 */ /* 0x000fe2000fffe0ff */
[----:B------:R-:W-:-:S03]  /*5270*/  SHF.L.U32 R2, R29, 0x1f, RZ ;  /* 0x0000001f1d027819 */ /* 0x000fc600000006ff */
[----:B------:R-:W-:-:S09]  /*5280*/  ULEA UR4, UR13, UR6, 0x3 ;  /* 0x000000060d047291 */ /* 0x000fd2000f8e18ff */
[----:B------:R-:W1:Y:S02]  /*5290*/  SYNCS.PHASECHK.TRANS64.TRYWAIT P0, [UR4], R2 ;  /* 0x00000002ff0075a7 */ /* 0x000e640008001104 */
[----:B-1----:R-:W-:Y:S05]  /*52a0*/  @!P0 BRA `(.L_x_102) ;  /* 0x0000003800ac8947 */ /* 0x002fea0003800000 */
.L_x_190:
        /* <DEDUP_REMOVED lines=9> */
.L_x_192:
[----:B------:R-:W-:-:S04]  /*5340*/  UIADD3 UR5, UPT, UPT, UR5, 0x1, URZ ;  /* 0x0000000105057890 */ /* 0x000fc8000fffe0ff */
[----:B------:R-:W-:-:S04]  /*5350*/  UISETP.NE.AND UP0, UPT, UR5, 0x3, UPT ;  /* 0x000000030500788c */ /* 0x000fc8000bf05270 */
[----:B------:R-:W-:Y:S02]  /*5360*/  USEL UR4, URZ, 0x1, UP0 ;  /* 0x00000001ff047887 */ /* 0x000fe40008000000 */
[----:B------:R-:W-:-:S04]  /*5370*/  USEL UR5, UR5, URZ, UP0 ;  /* 0x000000ff05057287 */ /* 0x000fc80008000000 */
[----:B------:R-:W-:Y:S01]  /*5380*/  ULEA UR5, UR5, UR6, 0x3 ;  /* 0x0000000605057291 */ /* 0x000fe2000f8e18ff */
[----:B-1----:R-:W-:-:S04]  /*5390*/  LOP3.LUT R2, R29, UR4, RZ, 0x3c, !PT ;  /* 0x000000041d027c12 */ /* 0x002fc8000f8e3cff */
[----:B------:R-:W-:Y:S01]  /*53a0*/  SHF.L.U32 R2, R2, 0x1f, RZ ;  /* 0x0000001f02027819 */ /* 0x000fe200000006ff */
[----:B------:R-:W-:-:S07]  /*53b0*/  IMAD.U32 R0, RZ, RZ, UR5 ;  /* 0x00000005ff007e24 */ /* 0x000fce000f8e00ff */
.L_x_104:
[----:B-1----:R1:W4:Y:S02]  /*53c0*/  SYNCS.PHASECHK.TRANS64.TRYWAIT P0, [R0+URZ], R2 ;  /* 0x00000002000075a7 */ /* 0x00232400080011ff */
[----:B----4-:R-:W-:Y:S05]  /*53d0*/  @!P0 NANOSLEEP.SYNCS 0x989680 ;  /* 0x009896800000895d */ /* 0x010fea0003900000 */
[----:B------:R-:W4:Y:S02]  /*53e0*/  @!P0 SYNCS.PHASECHK.TRANS64 P0, [R0+URZ], R2 ;  /* 0x00000002000085a7 */ /* 0x000f2400080010ff */
[----:B--2-4-:R-:W-:Y:S05]  /*53f0*/  @P0 EXIT ;  /* 0x000000000000094d */ /* 0x014fea0003800000 */
[----:B------:R-:W-:Y:S05]  /*5400*/  BRA `(.L_x_104) ;  /* 0xfffffffc00ec7947 */ /* 0x000fea000383ffff */
.L_x_92:
[----:B------:R-:W-:-:S06]  /*5410*/  UISETP.GE.AND UP0, UPT, UR10, 0x4, UPT ;  /* 0x000000040a00788c */ /* 0x000fcc000bf06270 */
[----:B------:R-:W-:-:S13]  /*5420*/  PLOP3.LUT P0, PT, PT, PT, UP0, 0x80, 0x8 ;  /* 0x000000000008781c */ /* 0x000fda0003f0f008 */
[----:B------:R-:W-:Y:S05]  /*5430*/  @!P0 EXIT ;  /* 0x000000000000894d */ /* 0x000fea0003800000 */
[----:B------:R-:W-:Y:S01]  /*5440*/  BAR.SYNC.DEFER_BLOCKING 0x6, 0xa0 ;  /* 0x0182800000007b1d */ /* 0x000fe20000010000 */
[----:B------:R-:W-:Y:S01]  /*5450*/  IMAD.SHL.U32 R111, R104, 0x20, RZ ;  /* 0x00000020686f7824 */ /* 0x000fe200078e00ff */
[----:B------:R-:W-:Y:S01]  /*5460*/  LOP3.LUT R110, R2, 0x60, R104, 0xf8, !PT ;  /* 0x00000060026e7812 */ /* 0x000fe200078ef868 */
[C---:B------:R-:W-:Y:S01]  /*5470*/  IMAD.SHL.U32 R3, R104.reuse, 0x4, RZ ;  /* 0x0000000468037824 */ /* 0x040fe200078e00ff */
[C---:B------:R-:W-:Y:S01]  /*5480*/  LOP3.LUT R105, R104.reuse, 0x2, RZ, 0xc0, !PT ;  /* 0x0000000268697812 */ /* 0x040fe200078ec0ff */
[C---:B------:R-:W-:Y:S01]  /*5490*/  IMAD.U32 R85, R104.reuse, 0x10000, RZ ;  /* 0x0001000068557824 */ /* 0x040fe200078e00ff */
[----:B------:R-:W-:Y:S02]  /*54a0*/  UMOV UR48, 0x400 ;  /* 0x0000040000307882 */ /* 0x000fe40000000000 */
[----:B------:R-:W1:Y:S01]  /*54b0*/  LDC R102, c[0x0][0x370] ;  /* 0x0000dc00ff667b82 */ /* 0x000e620000000800 */
[----:B------:R-:W-:Y:S01]  /*54c0*/  ULEA UR48, UR37, UR48, 0x18 ;  /* 0x0000003025307291 */ /* 0x000fe2000f8ec0ff */
[----:B------:R-:W-:Y:S01]  /*54d0*/  LOP3.LUT R4, R111, 0xc0, RZ, 0xc0, !PT ;  /* 0x000000c06f047812 */ /* 0x000fe200078ec0ff */
[----:B------:R-:W-:Y:S01]  /*54e0*/  HFMA2 R108, -RZ, RZ, 0, 0 ;  /* 0x00000000ff6c7431 */ /* 0x000fe200000001ff */
[C---:B------:R-:W-:Y:S01]  /*54f0*/  LOP3.LUT R112, R104.reuse, 0x60, RZ, 0xc0, !PT ;  /* 0x0000006068707812 */ /* 0x040fe200078ec0ff */
[----:B------:R-:W-:Y:S01]  /*5500*/  UIADD3 UR53, UPT, UPT, UR48, 0x200, URZ ;  /* 0x0000020030357890 */ /* 0x000fe2000fffe0ff */
[----:B------:R-:W-:Y:S01]  /*5510*/  LOP3.LUT R104, R104, 0x4, RZ, 0xc0, !PT ;  /* 0x0000000468687812 */ /* 0x000fe200078ec0ff */
[----:B------:R-:W-:Y:S01]  /*5520*/  IMAD.MOV.U32 R84, RZ, RZ, RZ ;  /* 0x000000ffff547224 */ /* 0x000fe200078e00ff */
[----:B------:R-:W2:Y:S01]  /*5530*/  LDC R44, c[0x0][0xb0c] ;  /* 0x0002c300ff2c7b82 */ /* 0x000ea20000000800 */
[----:B------:R-:W-:Y:S01]  /*5540*/  LOP3.LUT R3, R4, 0x18, R3, 0xf8, !PT ;  /* 0x0000001804037812 */ /* 0x000fe200078ef803 */
[----:B------:R-:W-:Y:S01]  /*5550*/  IMAD.MOV.U32 R114, RZ, RZ, RZ ;  /* 0x000000ffff727224 */ /* 0x000fe200078e00ff */
[----:B------:R-:W-:Y:S01]  /*5560*/  LOP3.LUT R85, R85, 0x600000, RZ, 0xc0, !PT ;  /* 0x0060000055557812 */ /* 0x000fe200078ec0ff */
[----:B------:R-:W-:Y:S01]  /*5570*/  IMAD.MOV.U32 R107, RZ, RZ, RZ ;  /* 0x000000ffff6b7224 */ /* 0x000fe200078e00ff */
[C---:B------:R-:W-:Y:S01]  /*5580*/  IADD3 R109, PT, PT, -R104.reuse, 0x2, RZ ;  /* 0x00000002686d7810 */ /* 0x040fe20007ffe1ff */
[----:B------:R-:W-:Y:S01]  /*5590*/  IMAD.MOV R105, RZ, RZ, -R105 ;  /* 0x000000ffff697224 */ /* 0x000fe200078e0a69 */
[----:B------:R-:W-:Y:S01]  /*55a0*/  LOP3.LUT R111, R3, 0xf20, R111, 0xf8, !PT ;  /* 0x00000f20036f7812 */ /* 0x000fe200078ef86f */
[----:B------:R-:W3:Y:S01]  /*55b0*/  LDC R99, c[0x0][0xb20] ;  /* 0x0002c800ff637b82 */ /* 0x000ee20000000800 */
[----:B------:R-:W4:Y:S01]  /*55c0*/  LDS R0, [UR48+0x190] ;  /* 0x00019030ff007984 */ /* 0x000f220008000800 */
[----:B------:R-:W-:Y:S01]  /*55d0*/  IADD3 R104, PT, PT, -R104, RZ, RZ ;  /* 0x000000ff68687210 */ /* 0x000fe20007ffe1ff */
[----:B------:R-:W-:Y:S01]  /*55e0*/  IMAD.SHL.U32 R109, R109, 0x10, RZ ;  /* 0x000000106d6d7824 */ /* 0x000fe200078e00ff */
[----:B------:R-:W-:Y:S01]  /*55f0*/  LEA R111, R111, UR53, 0x1 ;  /* 0x000000356f6f7c11 */ /* 0x000fe2000f8e08ff */
[----:B------:R-:W1:Y:S03]  /*5600*/  LDCU.64 UR54, c[0x0][0x348] ;  /* 0x00006900ff3677ac */ /* 0x000e660008000a00 */
[----:B------:R-:W1:Y:S01]  /*5610*/  LDC R43, c[0x0][0xb30] ;  /* 0x0002cc00ff2b7b82 */ /* 0x000e620000000800 */
[----:B------:R-:W-:Y:S01]  /*5620*/  UMOV UR52, 0x1 ;  /* 0x0000000100347882 */ /* 0x000fe20000000000 */
[----:B------:R-:W-:Y:S01]  /*5630*/  UMOV UR56, URZ ;  /* 0x000000ff00387c82 */ /* 0x000fe20008000000 */
[----:B------:R-:W1:Y:S01]  /*5640*/  LDCU UR49, c[0x0][0x384] ;  /* 0x00007080ff3177ac */ /* 0x000e620008000800 */
[----:B------:R-:W1:Y:S04]  /*5650*/  LDCU.64 UR38, c[0x0][0x888] ;  /* 0x00011100ff2677ac */ /* 0x000e680008000a00 */
[----:B------:R-:W1:Y:S01]  /*5660*/  LDC R100, c[0x0][0x388] ;  /* 0x0000e200ff647b82 */ /* 0x000e620000000800 */
[----:B------:R-:W1:Y:S01]  /*5670*/  LDCU.64 UR44, c[0x0][0x8c0] ;  /* 0x00011800ff2c77ac */ /* 0x000e620008000a00 */
[----:B------:R-:W-:-:S06]  /*5680*/  UMOV UR51, URZ ;  /* 0x000000ff00337c82 */ /* 0x000fcc0008000000 */
[----:B------:R-:W1:Y:S01]  /*5690*/  LDC.64 R94, c[0x0][0xb10] ;  /* 0x0002c400ff5e7b82 */ /* 0x000e620000000a00 */
[----:B------:R-:W-:-:S07]  /*56a0*/  UMOV UR50, URZ ;  /* 0x000000ff00327c82 */ /* 0x000fce0008000000 */
[----:B------:R-:W1:Y:S08]  /*56b0*/  LDC.64 R38, c[0x0][0xb18] ;  /* 0x0002c600ff267b82 */ /* 0x000e700000000a00 */
[----:B------:R-:W1:Y:S01]  /*56c0*/  LDC.64 R90, c[0x0][0x888] ;  /* 0x00022200ff5a7b82 */ /* 0x000e620000000a00 */
[----:B----4-:R-:W-:-:S07]  /*56d0*/  IMAD.IADD R85, R0, 0x1, R85 ;  /* 0x0000000100557824 */ /* 0x010fce00078e0255 */
[----:B------:R-:W4:Y:S08]  /*56e0*/  LDC.64 R36, c[0x0][0xb28] ;  /* 0x0002ca00ff247b82 */ /* 0x000f300000000a00 */
[----:B------:R-:W1:Y:S08]  /*56f0*/  LDC.64 R92, c[0x0][0x890] ;  /* 0x00022400ff5c7b82 */ /* 0x000e700000000a00 */
[----:B------:R-:W1:Y:S08]  /*5700*/  LDC.64 R88, c[0x0][0x8b0] ;  /* 0x00022c00ff587b82 */ /* 0x000e700000000a00 */
[----:B------:R-:W1:Y:S08]  /*5710*/  LDC.64 R86, c[0x0][0x8a8] ;  /* 0x00022a00ff567b82 */ /* 0x000e700000000a00 */
[----:B------:R-:W1:Y:S08]  /*5720*/  LDC.64 R40, c[0x0][0x8d0] ;  /* 0x00023400ff287b82 */ /* 0x000e700000000a00 */
[----:B--23--:R-:W1:Y:S02]  /*5730*/  LDC R101, c[0x0][0x374] ;  /* 0x0000dd00ff657b82 */ /* 0x00ce640000000800 */
.L_x_136:
[C---:B------:R-:W-:Y:S02]  /*5740*/  LEA R0, R114.reuse, UR48, 0x3 ;  /* 0x0000003072007c11 */ /* 0x040fe4000f8e18ff */
[----:B------:R-:W-:Y:S02]  /*5750*/  SHF.L.U32 R2, R107, 0x1f, RZ ;  /* 0x0000001f6b027819 */ /* 0x000fe400000006ff */
[----:B------:R-:W-:Y:S02]  /*5760*/  LEA R16, R114, UR48, 0x4 ;  /* 0x0000003072107c11 */ /* 0x000fe4000f8e20ff */
[----:B------:R-:W2:Y:S02]  /*5770*/  SYNCS.PHASECHK.TRANS64.TRYWAIT P0, [R0+URZ+0xe0], R2 ;  /* 0x0000e002000075a7 */ /* 0x000ea400080011ff */
[----:B--2---:R-:W-:Y:S05]  /*5780*/  @!P0 BRA `(.L_x_105) ;  /* 0x0000003400a48947 */ /* 0x004fea0003800000 */
.L_x_193:
[----:B------:R-:W3:Y:S01]  /*5790*/  LDC.64 R10, c[0x0][0xb10] ;  /* 0x0002c400ff0a7b82 */ /* 0x000ee20000000a00 */
[----:B------:R-:W4:Y:S01]  /*57a0*/  LDS.128 R16, [R16+0x170] ;  /* 0x0001700010107984 */ /* 0x000f220000000c00 */
[----:B-1----:R-:W-:Y:S01]  /*57b0*/  ISETP.NE.AND P1, PT, R43, 0x1, PT ;  /* 0x000000012b00780c */ /* 0x002fe20003f25270 */
[----:B--2---:R-:W-:Y:S01]  /*57c0*/  VIADD R0, R0, 0xf0 ;  /* 0x000000f000007836 */ /* 0x004fe20000000000 */
[----:B------:R-:W-:Y:S04]  /*57d0*/  ISETP.GE.AND P0, PT, R42, 0x1, PT ;  /* 0x000000012a00780c */ /* 0x000fe80003f06270 */
[----:B------:R-:W1:Y:S01]  /*57e0*/  LDC.64 R8, c[0x0][0xb18] ;  /* 0x0002c600ff087b82 */ /* 0x000e620000000a00 */
[----:B------:R-:W-:Y:S01]  /*57f0*/  PRMT R0, RZ, 0x654, R0 ;  /* 0x00000654ff007816 */ /* 0x000fe20000000000 */
[----:B------:R-:W-:Y:S01]  /*5800*/  @!PT LDS RZ, [RZ] ;  /* 0x00000000fffff984 */ /* 0x000fe20000000800 */
[----:B------:R-:W-:Y:S01]  /*5810*/  @!PT LDS RZ, [RZ] ;  /* 0x00000000fffff984 */ /* 0x000fe20000000800 */
[----:B------:R-:W-:Y:S01]  /*5820*/  @!PT LDS RZ, [RZ] ;  /* 0x00000000fffff984 */ /* 0x000fe20000000800 */
[----:B------:R-:W-:Y:S01]  /*5830*/  @!PT LDS RZ, [RZ] ;  /* 0x00000000fffff984 */ /* 0x000fe20000000800 */
[----:B------:R2:W-:Y:S06]  /*5840*/  MEMBAR.ALL.CTA ;  /* 0x0000000000007992 */ /* 0x0005ec0000008000 */
[----:B--2---:R-:W2:Y:S01]  /*5850*/  FENCE.VIEW.ASYNC.S ;  /* 0x00000000000073c6 */ /* 0x004ea20000000000 */
[----:B------:R-:W1:Y:S08]  /*5860*/  @!P1 LDC R12, c[0x0][0xb20] ;  /* 0x0002c800ff0c9b82 */ /* 0x000e700000000800 */
[----:B------:R-:W1:Y:S01]  /*5870*/  @!P1 LDC R7, c[0x0][0xb0c] ;  /* 0x0002c300ff079b82 */ /* 0x000e620000000800 */
[----:B--2---:R2:W-:Y:S01]  /*5880*/  SYNCS.ARRIVE.TRANS64.RED.A1T0 RZ, [R0+URZ], RZ ;  /* 0x000000ff00ff79a7 */ /* 0x0045e200081004ff */
[----:B----4-:R-:W-:Y:S04]  /*5890*/  LOP3.LUT P4, RZ, R18, 0x1, RZ, 0xc0, !PT ;  /* 0x0000000112ff7812 */ /* 0x010fe8000788c0ff */
[----:B------:R-:W-:Y:S09]  /*58a0*/  P2R R113, PR, RZ, 0x10 ;  /* 0x00000010ff717803 */ /* 0x000ff20000000000 */
[----:B------:R-:W-:Y:S02]  /*58b0*/  @P4 MOV R46, R16 ;  /* 0x00000010002e4202 */ /* 0x000fe40000000f00 */
[----:B------:R-:W-:Y:S01]  /*58c0*/  @P4 LOP3.LUT R45, R17, 0xffff, RZ, 0xc0, !PT ;  /* 0x0000ffff112d4812 */ /* 0x000fe200078ec0ff */
[----:B--23--:R-:W-:Y:S06]  /*58d0*/  @!P0 BRA `(.L_x_106) ;  /* 0x0000000000a48947 */ /* 0x00cfec0003800000 */
[----:B------:R-:W-:Y:S01]  /*58e0*/  IMAD.HI.U32 R0, R101, R39, RZ ;  /* 0x0000002765007227 */ /* 0x000fe200078e00ff */
[----:B------:R-:W-:Y:S02]  /*58f0*/  ISETP.NE.AND P0, PT, R38, 0x1, PT ;  /* 0x000000012600780c */ /* 0x000fe40003f05270 */
[----:B------:R-:W-:Y:S01]  /*5900*/  ISETP.NE.AND P2, PT, R42, 0x1, PT ;  /* 0x000000012a00780c */ /* 0x000fe20003f45270 */
[----:B------:R-:W-:Y:S01]  /*5910*/  IMAD.HI.U32 R4, R102, R94, RZ ;  /* 0x0000005e66047227 */ /* 0x000fe200078e00ff */
[----:B------:R-:W-:Y:S02]  /*5920*/  SHF.R.U32.HI R0, RZ, R99, R0 ;  /* 0x00000063ff007219 */ /* 0x000fe40000011600 */
[----:B------:R-:W-:Y:S01]  /*5930*/  ISETP.NE.AND P3, PT, R44, 0x1, PT ;  /* 0x000000012c00780c */ /* 0x000fe20003f65270 */
[----:B------:R-:W-:Y:S01]  /*5940*/  IMAD.HI.U32 R6, R45, R39, RZ ;  /* 0x000000272d067227 */ /* 0x000fe200078e00ff */
[-C--:B------:R-:W-:Y:S02]  /*5950*/  SHF.R.U32.HI R4, RZ, R95.reuse, R4 ;  /* 0x0000005fff047219 */ /* 0x080fe40000011604 */
[----:B------:R-:W-:Y:S01]  /*5960*/  SEL R0, R101, R0, !P0 ;  /* 0x0000000065007207 */ /* 0x000fe20004000000 */
[----:B------:R-:W-:Y:S01]  /*5970*/  IMAD.HI.U32 R5, R46, R94, RZ ;  /* 0x0000005e2e057227 */ /* 0x000fe200078e00ff */
[----:B------:R-:W-:Y:S03]  /*5980*/  SEL R4, R102, R4, !P3 ;  /* 0x0000000466047207 */ /* 0x000fe60005800000 */
[-C--:B------:R-:W-:Y:S01]  /*5990*/  IMAD.HI.U32 R3, R0, R36.reuse, RZ ;  /* 0x0000002400037227 */ /* 0x080fe200078e00ff */
[----:B------:R-:W-:Y:S03]  /*59a0*/  SHF.R.U32.HI R5, RZ, R95, R5 ;  /* 0x0000005fff057219 */ /* 0x000fe60000011605 */
[----:B------:R-:W-:Y:S01]  /*59b0*/  IMAD.HI.U32 R2, R4, R36, RZ ;  /* 0x0000002404027227 */ /* 0x000fe200078e00ff */
[----:B------:R-:W-:Y:S02]  /*59c0*/  @P2 SHF.R.U32.HI R0, RZ, R37, R3 ;  /* 0x00000025ff002219 */ /* 0x000fe40000011603 */
[----:B------:R-:W-:Y:S02]  /*59d0*/  SHF.R.U32.HI R3, RZ, R99, R6 ;  /* 0x00000063ff037219 */ /* 0x000fe40000011606 */
[----:B------:R-:W-:Y:S01]  /*59e0*/  @P2 SHF.R.U32.HI R4, RZ, R37, R2 ;  /* 0x00000025ff042219 */ /* 0x000fe20000011602 */
[----:B------:R-:W-:Y:S01]  /*59f0*/  IMAD R0, R42, R0, RZ ;  /* 0x000000002a007224 */ /* 0x000fe200078e02ff */
[----:B------:R-:W-:Y:S02]  /*5a00*/  SEL R3, R45, R3, !P0 ;  /* 0x000000032d037207 */ /* 0x000fe40004000000 */
[----:B------:R-:W-:Y:S01]  /*5a10*/  SEL R2, R46, R5, !P3 ;  /* 0x000000052e027207 */ /* 0x000fe20005800000 */
[----:B------:R-:W-:Y:S01]  /*5a20*/  IMAD R5, R42, R4, RZ ;  /* 0x000000042a057224 */ /* 0x000fe200078e02ff */
[C---:B------:R-:W-:Y:S01]  /*5a30*/  ISETP.GE.AND P0, PT, R3.reuse, R0, PT ;  /* 0x000000000300720c */ /* 0x040fe20003f06270 */
[C---:B------:R-:W-:Y:S03]  /*5a40*/  IMAD.HI.U32 R0, R3.reuse, R36, RZ ;  /* 0x0000002403007227 */ /* 0x040fe600078e00ff */
[C---:B------:R-:W-:Y:S02]  /*5a50*/  ISETP.GE.OR P0, PT, R2.reuse, R5, P0 ;  /* 0x000000050200720c */ /* 0x040fe40000706670 */
[----:B------:R-:W-:Y:S04]  /*5a60*/  SHF.R.U32.HI R0, RZ, R37, R0 ;  /* 0x00000025ff007219 */ /* 0x000fe80000011600 */
[C---:B------:R-:W-:Y:S05]  /*5a70*/  SEL R6, R3.reuse, R0, !P2 ;  /* 0x0000000003067207 */ /* 0x040fea0005000000 */
        /* <DEDUP_REMOVED lines=14> */
[----:B------:R-:W-:Y:S07]  /*5b60*/  IMAD R45, R3, R38, R45 ;  /* 0x00000026032d7224 */ /* 0x000fee00078e022d */
.L_x_106:
[----:B-1----:R-:W-:Y:S01]  /*5b70*/  @!P1 ISETP.NE.AND P0, PT, R8, 0x1, PT ;  /* 0x000000010800980c */ /* 0x002fe20003f05270 */
[----:B------:R-:W-:Y:S01]  /*5b80*/  @!P1 IMAD.HI.U32 R0, R46, R10, RZ ;  /* 0x0000000a2e009227 */ /* 0x000fe200078e00ff */
[----:B------:R-:W-:Y:S01]  /*5b90*/  @!P1 ISETP.NE.AND P2, PT, R7, 0x1, PT ;  /* 0x000000010700980c */ /* 0x000fe20003f45270 */
[----:B------:R-:W-:Y:S01]  /*5ba0*/  ULOP3.LUT UP0, URZ, UR53, 0x1b0, URZ, 0xc0, !UPT ;  /* 0x000001b035ff7892 */ /* 0x000fe2000f80c0ff */
[----:B------:R-:W-:Y:S01]  /*5bb0*/  R2UR UR42, R14 ;  /* 0x000000000e2a72ca */ /* 0x000fe200000e0000 */
[----:B------:R-:W-:Y:S01]  /*5bc0*/  @!P1 IMAD.HI.U32 R2, R45, R9, RZ ;  /* 0x000000092d029227 */ /* 0x000fe200078e00ff */
[----:B------:R-:W-:Y:S02]  /*5bd0*/  @!P1 SHF.R.U32.HI R0, RZ, R11, R0 ;  /* 0x0000000bff009219 */ /* 0x000fe40000011600 */
[----:B------:R-:W-:Y:S01]  /*5be0*/  R2UR UR41, R15 ;  /* 0x000000000f2972ca */ /* 0x000fe200000e0000 */
[----:B------:R-:W-:Y:S01]  /*5bf0*/  VIADD R114, R114, 0x1 ;  /* 0x0000000172727836 */ /* 0x000fe20000000000 */
[----:B------:R-:W-:Y:S02]  /*5c00*/  @!P1 SHF.R.U32.HI R2, RZ, R12, R2 ;  /* 0x0000000cff029219 */ /* 0x000fe40000011602 */
[----:B------:R-:W-:Y:S02]  /*5c10*/  @!P1 SEL R3, R46, R0, !P2 ;  /* 0x000000002e039207 */ /* 0x000fe40005000000 */
[----:B------:R-:W-:Y:S02]  /*5c20*/  @!P1 SEL R2, R45, R2, !P0 ;  /* 0x000000022d029207 */ /* 0x000fe40004000000 */
[----:B------:R-:W-:Y:S01]  /*5c30*/  @P4 SHF.R.U32.HI R106, RZ, 0x10, R17 ;  /* 0x00000010ff6a4819 */ /* 0x000fe20000011611 */
[----:B------:R-:W-:Y:S02]  /*5c40*/  USHF.L.U32 UR42, UR42, 0x7, URZ ;  /* 0x000000072a2a7899 */ /* 0x000fe400080006ff */
[----:B------:R-:W-:Y:S02]  /*5c50*/  @!P1 IMAD.IADD R0, R2, 0x1, -R3 ;  /* 0x0000000102009824 */ /* 0x000fe400078e0a03 */
[----:B------:R-:W-:Y:S01]  /*5c60*/  @!P1 IMAD.IADD R2, R3, 0x1, -R2 ;  /* 0x0000000103029824 */ /* 0x000fe200078e0a02 */
[----:B------:R-:W-:Y:S01]  /*5c70*/  USHF.L.U32 UR41, UR41, 0x6, URZ ;  /* 0x0000000629297899 */ /* 0x000fe200080006ff */
[----:B------:R-:W-:Y:S02]  /*5c80*/  @!P1 IMAD R46, R0, R7, R46 ;  /* 0x00000007002e9224 */ /* 0x000fe400078e022e */
[----:B------:R-:W-:Y:S01]  /*5c90*/  @!P1 IMAD R45, R2, R8, R45 ;  /* 0x00000008022d9224 */ /* 0x000fe200078e022d */
[----:B------:R-:W-:Y:S08]  /*5ca0*/  BRA.U !UP0, `(.L_x_107) ;  /* 0x00000001087c7547 */ /* 0x000ff0000b800000 */
[----:B------:R-:W1:Y:S01]  /*5cb0*/  LDCU.64 UR8, c[0x4][0x80] ;  /* 0x01001000ff0877ac */ /* 0x000e620008000a00 */
[----:B------:R-:W-:Y:S01]  /*5cc0*/  MOV R2, 0x0 ;  /* 0x0000000000027802 */ /* 0x000fe20000000f00 */
[----:B------:R-:W-:Y:S02]  /*5cd0*/  HFMA2 R12, -RZ, RZ, 0, 5.9604644775390625e-08 ;  /* 0x00000001ff0c7431 */ /* 0x000fe400000001ff */
[----:B------:R-:W-:Y:S01]  /*5ce0*/  IMAD.MOV.U32 R8, RZ, RZ, 0x70 ;  /* 0x00000070ff087424 */ /* 0x000fe200078e00ff */
[----:B------:R2:W3:Y:S01]  /*5cf0*/  LDC.64 R14, c[0x4][R2] ;  /* 0x01000000020e7b82 */ /* 0x0004e20000000a00 */
[----:B------:R-:W4:Y:S01]  /*5d00*/  LDCU.64 UR6, c[0x4][0x88] ;  /* 0x01001100ff0677ac */ /* 0x000f220008000a00 */
[----:B------:R-:W-:Y:S01]  /*5d10*/  IMAD.MOV.U32 R13, RZ, RZ, RZ ;  /* 0x000000ffff0d7224 */ /* 0x000fe200078e00ff */
[----:B------:R-:W2:Y:S01]  /*5d20*/  LDCU.64 UR4, c[0x4][0x8] ;  /* 0x01000100ff0477ac */ /* 0x000ea20008000a00 */
[----:B-1----:R-:W-:Y:S01]  /*5d30*/  MOV R5, UR9 ;  /* 0x0000000900057c02 */ /* 0x002fe20008000f00 */
[----:B------:R-:W-:Y:S01]  /*5d40*/  IMAD.U32 R4, RZ, RZ, UR8 ;  /* 0x00000008ff047e24 */ /* 0x000fe2000f8e00ff */
[----:B----4-:R-:W-:Y:S01]  /*5d50*/  MOV R7, UR7 ;  /* 0x0000000700077c02 */ /* 0x010fe20008000f00 */
[----:B------:R-:W-:Y:S01]  /*5d60*/  IMAD.U32 R6, RZ, RZ, UR6 ;  /* 0x00000006ff067e24 */ /* 0x000fe2000f8e00ff */
[----:B--2---:R-:W-:Y:S01]  /*5d70*/  MOV R11, UR5 ;  /* 0x00000005000b7c02 */ /* 0x004fe20008000f00 */
[----:B------:R-:W-:Y:S02]  /*5d80*/  IMAD.U32 R10, RZ, RZ, UR4 ;  /* 0x00000004ff0a7e24 */ /* 0x000fe4000f8e00ff */
[----:B------:R-:W-:Y:S07]  /*5d90*/  LEPC R20, `(.L_x_108) ;  /* 0x000000001014794e */ /* 0x000fee0000000000 */
[----:B---3-5:R-:W-:Y:S05]  /*5da0*/  CALL.ABS.NOINC R14 ;  /* 0x000000000e007343 */ /* 0x028fea0003c00000 */
.L_x_108:
[----:B------:R-:W1:Y:S01]  /*5db0*/  LDCU.64 UR8, c[0x4][0x80] ;  /* 0x01001000ff0877ac */ /* 0x000e620008000a00 */
[----:B------:R-:W2:Y:S01]  /*5dc0*/  LDC.64 R2, c[0x4][R2] ;  /* 0x0100000002027b82 */ /* 0x000ea20000000a00 */
[----:B------:R-:W-:Y:S02]  /*5dd0*/  HFMA2 R12, -RZ, RZ, 0, 5.9604644775390625e-08 ;  /* 0x00000001ff0c7431 */ /* 0x000fe400000001ff */
[----:B------:R-:W-:Y:S02]  /*5de0*/  IMAD.MOV.U32 R8, RZ, RZ, 0x70 ;  /* 0x00000070ff087424 */ /* 0x000fe400078e00ff */
[----:B------:R-:W-:Y:S01]  /*5df0*/  IMAD.MOV.U32 R13, RZ, RZ, RZ ;  /* 0x000000ffff0d7224 */ /* 0x000fe200078e00ff */
[----:B------:R-:W3:Y:S01]  /*5e00*/  LDCU.64 UR6, c[0x4][0x88] ;  /* 0x01001100ff0677ac */ /* 0x000ee20008000a00 */
[----:B------:R-:W4:Y:S01]  /*5e10*/  LDCU.64 UR4, c[0x4][0x8] ;  /* 0x01000100ff0477ac */ /* 0x000f220008000a00 */
[----:B-1----:R-:W-:Y:S02]  /*5e20*/  MOV R4, UR8 ;  /* 0x0000000800047c02 */ /* 0x002fe40008000f00 */
[----:B------:R-:W-:Y:S02]  /*5e30*/  MOV R5, UR9 ;  /* 0x0000000900057c02 */ /* 0x000fe40008000f00 */
[----:B---3--:R-:W-:Y:S01]  /*5e40*/  MOV R7, UR7 ;  /* 0x0000000700077c02 */ /* 0x008fe20008000f00 */
[----:B------:R-:W-:Y:S01]  /*5e50*/  IMAD.U32 R6, RZ, RZ, UR6 ;  /* 0x00000006ff067e24 */ /* 0x000fe2000f8e00ff */
[----:B----4-:R-:W-:Y:S01]  /*5e60*/  MOV R11, UR5 ;  /* 0x00000005000b7c02 */ /* 0x010fe20008000f00 */
[----:B------:R-:W-:Y:S02]  /*5e70*/  IMAD.U32 R10, RZ, RZ, UR4 ;  /* 0x00000004ff0a7e24 */ /* 0x000fe4000f8e00ff */
[----:B------:R-:W-:Y:S07]  /*5e80*/  LEPC R20, `(.L_x_107) ;  /* 0x000000001014794e */ /* 0x000fee0000000000 */
[----:B--2---:R-:W-:Y:S05]  /*5e90*/  CALL.ABS.NOINC R2 ;  /* 0x0000000002007343 */ /* 0x004fea0003c00000 */
.L_x_107:
[----:B------:R-:W-:Y:S02]  /*5ea0*/  ISETP.NE.U32.AND P0, PT, RZ, UR38, PT ;  /* 0x00000026ff007c0c */ /* 0x000fe4000bf05070 */
[C---:B------:R-:W-:Y:S02]  /*5eb0*/  ISETP.NE.U32.AND P1, PT, R92.reuse, RZ, PT ;  /* 0x000000ff5c00720c */ /* 0x040fe40003f25070 */
[----:B------:R-:W-:Y:S02]  /*5ec0*/  ISETP.NE.U32.AND P4, PT, R92, RZ, PT ;  /* 0x000000ff5c00720c */ /* 0x000fe40003f85070 */
[----:B------:R-:W-:Y:S02]  /*5ed0*/  ISETP.NE.AND.EX P0, PT, RZ, UR39, PT, P0 ;  /* 0x00000027ff007c0c */ /* 0x000fe4000bf05300 */
[C---:B------:R-:W-:Y:S02]  /*5ee0*/  ISETP.NE.AND.EX P1, PT, R93.reuse, RZ, PT, P1 ;  /* 0x000000ff5d00720c */ /* 0x040fe40003f25310 */
[----:B------:R-:W-:Y:S02]  /*5ef0*/  ISETP.NE.AND.EX P4, PT, R93, RZ, P0, P4 ;  /* 0x000000ff5d00720c */ /* 0x000fe40000785340 */
[----:B------:R-:W-:Y:S02]  /*5f00*/  ISETP.NE.U32.AND P5, PT, R88, RZ, PT ;  /* 0x000000ff5800720c */ /* 0x000fe40003fa5070 */
[----:B------:R-:W-:Y:S02]  /*5f10*/  ISETP.NE.U32.AND P3, PT, RZ, UR38, PT ;  /* 0x00000026ff007c0c */ /* 0x000fe4000bf65070 */
[----:B------:R-:W-:Y:S02]  /*5f20*/  PLOP3.LUT P2, PT, PT, PT, PT, 0x8, 0x80 ;  /* 0x000000000080781c */ /* 0x000fe40003f4e170 */
[----:B------:R-:W-:Y:S02]  /*5f30*/  ISETP.NE.AND.EX P5, PT, R89, RZ, PT, P5 ;  /* 0x000000ff5900720c */ /* 0x000fe40003fa5350 */
[----:B------:R-:W-:Y:S03]  /*5f40*/  ISETP.NE.AND.EX P3, PT, RZ, UR39, PT, P3 ;  /* 0x00000027ff007c0c */ /* 0x000fe6000bf65330 */
[----:B------:R-:W-:Y:S01]  /*5f50*/  @!P4 PLOP3.LUT P2, PT, P1, PT, PT, 0x80, 0x8 ;  /* 0x000000000008c81c */ /* 0x000fe20000f4f070 */
[----:B------:R-:W-:Y:S01]  /*5f60*/  @!UPT UIADD3 URZ, UPT, UPT, URZ, URZ, URZ ;  /* 0x000000fffffff290 */ /* 0x000fe2000fffe0ff */
[----:B------:R-:W-:Y:S11]  /*5f70*/  @!P1 BRA `(.L_x_109) ;  /* 0x00000000002c9947 */ /* 0x000ff60003800000 */
[----:B------:R-:W-:Y:S01]  /*5f80*/  ISETP.NE.U32.AND P0, PT, R90, RZ, PT ;  /* 0x000000ff5a00720c */ /* 0x000fe20003f05070 */
[----:B------:R-:W-:Y:S03]  /*5f90*/  IMAD.MOV.U32 R98, RZ, RZ, 0x1 ;  /* 0x00000001ff627424 */ /* 0x000fe600078e00ff */
[----:B------:R-:W-:Y:S11]  /*5fa0*/  ISETP.NE.AND.EX P0, PT, R91, RZ, PT, P0 ;  /* 0x000000ff5b00720c */ /* 0x000ff60003f05300 */
[----:B------:R-:W-:Y:S02]  /*5fb0*/  @!UPT UIADD3 URZ, UPT, UPT, URZ, URZ, URZ ;  /* 0x000000fffffff290 */ /* 0x000fe4000fffe0ff */
[----:B------:R-:W1:Y:S01]  /*5fc0*/  @P0 LDC.64 R2, c[0x0][0x888] ;  /* 0x00022200ff020b82 */ /* 0x000e620000000a00 */
[----:B------:R-:W-:Y:S04]  /*5fd0*/  @P0 IMAD R0, R92, UR36, RZ ;  /* 0x000000245c000c24 */ /* 0x000fe8000f8e02ff */
[----:B-1----:R-:W-:Y:S04]  /*5fe0*/  @P0 IMAD.WIDE R2, R0, 0x4, R2 ;  /* 0x0000000400020825 */ /* 0x002fe800078e0202 */
[----:B------:R-:W-:Y:S01]  /*5ff0*/  HFMA2 R0, -RZ, RZ, 0, 5.9604644775390625e-08 ;  /* 0x00000001ff007431 */ /* 0x000fe200000001ff */
[----:B-----5:R1:W5:Y:S04]  /*6000*/  @P0 LDG.E R48, desc[UR46][R2.64] ;  /* 0x0000002e02300981 */ /* 0x020368000c1e1900 */
[----:B------:R-:W-:Y:S01]  /*6010*/  @!P0 PRMT R98, R0, 0x7610, R98 ;  /* 0x0000761000628816 */ /* 0x000fe20000000062 */
[----:B-1----:R-:W2:Y:S06]  /*6020*/  @!P0 LDC R48, c[0x0][0x880] ;  /* 0x00022000ff308b82 */ /* 0x002eac0000000800 */
.L_x_109:
[----:B------:R-:W-:Y:S05]  /*6030*/  @!P5 BRA `(.L_x_110) ;  /* 0x000000000020d947 */ /* 0x000fea0003800000 */
[----:B------:R-:W-:Y:S04]  /*6040*/  ISETP.NE.U32.AND P0, PT, R86, RZ, PT ;  /* 0x000000ff5600720c */ /* 0x000fe80003f05070 */
[----:B------:R-:W-:Y:S11]  /*6050*/  ISETP.NE.AND.EX P0, PT, R87, RZ, PT, P0 ;  /* 0x000000ff5700720c */ /* 0x000ff60003f05300 */
[----:B------:R-:W-:Y:S02]  /*6060*/  @!UPT UIADD3 URZ, UPT, UPT, URZ, URZ, URZ ;  /* 0x000000fffffff290 */ /* 0x000fe4000fffe0ff */
[----:B------:R-:W1:Y:S01]  /*6070*/  @P0 LDC.64 R2, c[0x0][0x8a8] ;  /* 0x00022a00ff020b82 */ /* 0x000e620000000a00 */
[----:B------:R-:W-:Y:S04]  /*6080*/  @P0 IMAD R0, R88, UR36, RZ ;  /* 0x0000002458000c24 */ /* 0x000fe8000f8e02ff */
[----:B-1----:R-:W-:Y:S05]  /*6090*/  @P0 IMAD.WIDE R2, R0, 0x4, R2 ;  /* 0x0000000400020825 */ /* 0x002fea00078e0202 */
[----:B-----5:R1:W5:Y:S02]  /*60a0*/  @P0 LDG.E R47, desc[UR46][R2.64] ;  /* 0x0000002e022f0981 */ /* 0x020364000c1e1900 */
[----:B-1----:R-:W3:Y:S02]  /*60b0*/  @!P0 LDC R47, c[0x0][0x8a0] ;  /* 0x00022800ff2f8b82 */ /* 0x002ee40000000800 */
.L_x_110:
[----:B--2--5:R-:W-:Y:S01]  /*60c0*/  FSETP.NEU.AND P0, PT, R48, RZ, PT ;  /* 0x000000ff3000720b */ /* 0x024fe20003f0d000 */
[----:B------:R-:W-:Y:S01]  /*60d0*/  USHF.R.S32.HI UR4, URZ, 0x1f, UR36 ;  /* 0x0000001fff047899 */ /* 0x000fe20008011424 */
[----:B------:R-:W-:Y:S01]  /*60e0*/  SEL R4, RZ, 0xffffffff, P3 ;  /* 0xffffffffff047807 */ /* 0x000fe20001800000 */
[----:B------:R-:W-:Y:S01]  /*60f0*/  IMAD.U32 R0, RZ, RZ, UR42 ;  /* 0x0000002aff007e24 */ /* 0x000fe2000f8e00ff */
[----:B------:R-:W-:Y:S01]  /*6100*/  @!P4 LOP3.LUT P3, RZ, R98, 0xff, RZ, 0xc0, !PT ;  /* 0x000000ff62ffc812 */ /* 0x000fe2000786c0ff */
[----:B------:R-:W1:Y:S01]  /*6110*/  LDCU UR5, c[0x0][0x8c8] ;  /* 0x00011900ff0577ac */ /* 0x000e620008000800 */
[----:B------:R-:W-:Y:S02]  /*6120*/  @!P4 SEL R2, RZ, 0xffffffff, P0 ;  /* 0xffffffffff02c807 */ /* 0x000fe40000000000 */
[----:B------:R-:W-:Y:S01]  /*6130*/  IADD3 R8, P5, PT, R110, UR42, RZ ;  /* 0x0000002a6e087c10 */ /* 0x000fe2000ffbe0ff */
[----:B------:R-:W-:Y:S01]  /*6140*/  UISETP.NE.U32.AND UP0, UPT, UR44, URZ, UPT ;  /* 0x000000ff2c00728c */ /* 0x000fe2000bf05070 */
[----:B------:R-:W-:Y:S01]  /*6150*/  @P2 SEL R2, R4, R2, !P3 ;  /* 0x0000000204022207 */ /* 0x000fe20005800000 */
[----:B------:R-:W-:Y:S01]  /*6160*/  ULOP3.LUT UR6, UR52, 0x1, URZ, 0x3c, !UPT ;  /* 0x0000000134067892 */ /* 0x000fe2000f8e3cff */
[----:B------:R-:W-:Y:S01]  /*6170*/  LEA.HI.X.SX32 R9, R0, RZ, 0x1, P5 ;  /* 0x000000ff00097211 */ /* 0x000fe200028f0eff */
[----:B------:R-:W-:Y:S01]  /*6180*/  IMAD R0, R40, UR4, RZ ;  /* 0x0000000428007c24 */ /* 0x000fe2000f8e02ff */
[----:B------:R-:W-:Y:S01]  /*6190*/  @!P4 LOP3.LUT R2, R2, 0x1, RZ, 0xc0, !PT ;  /* 0x000000010202c812 */ /* 0x000fe200078ec0ff */
[----:B------:R-:W-:Y:S02]  /*61a0*/  UISETP.NE.AND.EX UP0, UPT, UR45, URZ, UPT, UP0 ;  /* 0x000000ff2d00728c */ /* 0x000fe4000bf05300 */
[----:B------:R-:W-:Y:S01]  /*61b0*/  IMAD R0, R41, UR36, R0 ;  /* 0x0000002429007c24 */ /* 0x000fe2000f8e0200 */
[----:B------:R-:W-:Y:S01]  /*61c0*/  ISETP.NE.U32.OR P6, PT, R2, 0x1, P4 ;  /* 0x000000010200780c */ /* 0x000fe200027c5470 */
[----:B------:R-:W-:Y:S03]  /*61d0*/  IMAD.WIDE.U32 R8, R40, UR36, R8 ;  /* 0x0000002428087c25 */ /* 0x000fe6000f8e0008 */
[----:B------:R-:W-:Y:S01]  /*61e0*/  P2R R115, PR, RZ, 0x40 ;  /* 0x00000040ff737803 */ /* 0x000fe20000000000 */
[----:B------:R-:W-:Y:S01]  /*61f0*/  IMAD.IADD R2, R9, 0x1, R0 ;  /* 0x0000000109027824 */ /* 0x000fe200078e0200 */
[C---:B------:R-:W-:Y:S01]  /*6200*/  LEA R6, P2, R8.reuse, UR44, 0x1 ;  /* 0x0000002c08067c11 */ /* 0x040fe2000f8408ff */
[----:B------:R-:W-:Y:S02]  /*6210*/  IMAD.U32 R0, RZ, RZ, UR56 ;  /* 0x00000038ff007e24 */ /* 0x000fe4000f8e00ff */
[----:B------:R-:W-:Y:S01]  /*6220*/  IMAD.U32 R71, RZ, RZ, UR6 ;  /* 0x00000006ff477e24 */ /* 0x000fe2000f8e00ff */
[----:B------:R-:W-:Y:S01]  /*6230*/  LEA.HI.X R7, R8, UR45, R2, 0x1, P2 ;  /* 0x0000002d08077c11 */ /* 0x000fe200090f0c02 */
[----:B-1----:R-:W-:Y:S01]  /*6240*/  IMAD.U32 R2, RZ, RZ, UR5 ;  /* 0x00000005ff027e24 */ /* 0x002fe2000f8e00ff */
[----:B------:R-:W-:Y:S02]  /*6250*/  LEA R0, R0, UR48, 0x3 ;  /* 0x0000003000007c11 */ /* 0x000fe4000f8e18ff */
[----:B------:R-:W-:Y:S01]  /*6260*/  @P6 SHF.L.U32 R3, R71, 0x1f, RZ ;  /* 0x0000001f47036819 */ /* 0x000fe200000006ff */
[----:B------:R-:W-:Y:S06]  /*6270*/  BRA.U !UP0, `(.L_x_111) ;  /* 0x0000000108187547 */ /* 0x000fec000b800000 */
[----:B------:R-:W-:Y:S01]  /*6280*/  ISETP.LE.AND P2, PT, R100, UR41, PT ;  /* 0x0000002964007c0c */ /* 0x000fe2000bf43270 */
[----:B------:R-:W-:Y:S05]  /*6290*/  VIADD R2, R110, UR42 ;  /* 0x0000002a6e027c36 */ /* 0x000fea0008000000 */
[----:B------:R-:W-:Y:S02]  /*62a0*/  ISETP.GE.OR P2, PT, R2, UR49, P2 ;  /* 0x0000003102007c0c */ /* 0x000fe40009746670 */
[----:B------:R-:W-:Y:S11]  /*62b0*/  PRMT R2, RZ, 0x7610, R2 ;  /* 0x00007610ff027816 */ /* 0x000ff60000000002 */
[----:B------:R-:W2:Y:S02]  /*62c0*/  @!P2 LDG.E.U16 R2, desc[UR46][R6.64] ;  /* 0x0000002e0602a981 */ /* 0x000ea4000c1e1500 */
[----:B--2---:R-:W-:Y:S07]  /*62d0*/  HADD2.F32 R2, -RZ, R2.H0_H0 ;  /* 0x20000002ff027230 */ /* 0x004fee0000004100 */
.L_x_111:
[----:B------:R1:W2:Y:S01]  /*62e0*/  @P6 SYNCS.PHASECHK.TRANS64.TRYWAIT P3, [R0+URZ+0xa0], R3 ;  /* 0x0000a003000065a7 */ /* 0x0002a200080611ff */
[----:B------:R-:W-:Y:S01]  /*62f0*/  IMAD.U32 R68, RZ, RZ, UR56 ;  /* 0x00000038ff447e24 */ /* 0x000fe2000f8e00ff */
[----:B------:R-:W-:Y:S01]  /*6300*/  LEA R116, R84, UR48, 0x3 ;  /* 0x0000003054747c11 */ /* 0x000fe2000f8e18ff */
[----:B------:R-:W-:Y:S01]  /*6310*/  IMAD.SHL.U32 R119, R105, 0x10, RZ ;  /* 0x0000001069777824 */ /* 0x000fe200078e00ff */
[----:B------:R-:W-:Y:S01]  /*6320*/  LOP3.LUT P4, R117, R98, 0xff, RZ, 0xc0, !PT ;  /* 0x000000ff62757812 */ /* 0x000fe2000788c0ff */
[----:B------:R-:W-:Y:S01]  /*6330*/  IMAD.SHL.U32 R68, R68, 0x2000, RZ ;  /* 0x0000200044447824 */ /* 0x000fe200078e00ff */
[----:B------:R-:W-:Y:S01]  /*6340*/  SEL R5, RZ, 0xffffffff, P0 ;  /* 0xffffffffff057807 */ /* 0x000fe20000000000 */
[----:B------:R-:W-:Y:S01]  /*6350*/  IMAD.SHL.U32 R118, R104, 0x10, RZ ;  /* 0x0000001068767824 */ /* 0x000fe200078e00ff */
[----:B------:R-:W-:Y:S01]  /*6360*/  BSSY B1, `(.L_x_112) ;  /* 0x0000032000017945 */ /* 0x000fe20003800000 */
[----:B------:R-:W-:Y:S01]  /*6370*/  IMAD.IADD R63, R111, 0x1, R68 ;  /* 0x000000016f3f7824 */ /* 0x000fe200078e0244 */
[----:B------:R-:W-:Y:S01]  /*6380*/  @P1 SEL R5, R4, R5, !P4 ;  /* 0x0000000504051207 */ /* 0x000fe20006000000 */
[----:B------:R-:W-:Y:S01]  /*6390*/  IMAD.MOV.U32 R70, RZ, RZ, 0x1 ;  /* 0x00000001ff467424 */ /* 0x000fe200078e00ff */
[----:B------:R-:W-:Y:S01]  /*63a0*/  CS2R R82, SRZ ;  /* 0x0000000000527805 */ /* 0x000fe2000001ff00 */
[----:B------:R-:W-:Y:S01]  /*63b0*/  IMAD.IADD R62, R63, 0x1, R119 ;  /* 0x000000013f3e7824 */ /* 0x000fe200078e0277 */
[----:B------:R-:W-:Y:S01]  /*63c0*/  LOP3.LUT R5, R5, 0x1, RZ, 0xc0, !PT ;  /* 0x0000000105057812 */ /* 0x000fe200078ec0ff */
[----:B------:R-:W-:Y:S01]  /*63d0*/  IMAD R51, R84, 0x40, R85 ;  /* 0x0000004054337824 */ /* 0x000fe200078e0255 */
[----:B------:R-:W-:Y:S01]  /*63e0*/  CS2R R80, SRZ ;  /* 0x0000000000507805 */ /* 0x000fe2000001ff00 */
[----:B------:R-:W-:Y:S01]  /*63f0*/  IMAD.U32 R69, RZ, RZ, UR56 ;  /* 0x00000038ff457e24 */ /* 0x000fe2000f8e00ff */
[----:B------:R-:W-:Y:S02]  /*6400*/  ISETP.NE.U32.AND P0, PT, R5, 0x1, PT ;  /* 0x000000010500780c */ /* 0x000fe40003f05070 */
[----:B------:R-:W-:Y:S02]  /*6410*/  CS2R R74, SRZ ;  /* 0x00000000004a7805 */ /* 0x000fe4000001ff00 */
[----:B------:R-:W-:Y:S02]  /*6420*/  CS2R R72, SRZ ;  /* 0x0000000000487805 */ /* 0x000fe4000001ff00 */
[----:B------:R-:W-:Y:S02]  /*6430*/  CS2R R66, SRZ ;  /* 0x0000000000427805 */ /* 0x000fe4000001ff00 */
[----:B------:R-:W-:Y:S02]  /*6440*/  P2R R76, PR, RZ, 0x1 ;  /* 0x00000001ff4c7803 */ /* 0x000fe40000000000 */
[----:B------:R-:W-:Y:S02]  /*6450*/  CS2R R64, SRZ ;  /* 0x0000000000407805 */ /* 0x000fe4000001ff00 */
[----:B------:R-:W-:Y:S02]  /*6460*/  CS2R R58, SRZ ;  /* 0x00000000003a7805 */ /* 0x000fe4000001ff00 */
[----:B-1----:R-:W-:Y:S02]  /*6470*/  SHF.L.U32 R3, R108, 0x1f, RZ ;  /* 0x0000001f6c037819 */ /* 0x002fe400000006ff */
[----:B------:R-:W-:Y:S01]  /*6480*/  CS2R R56, SRZ ;  /* 0x0000000000387805 */ /* 0x000fe2000001ff00 */
[----:B------:R-:W-:Y:S01]  /*6490*/  IMAD.IADD R61, R63, 0x1, R118 ;  /* 0x000000013f3d7824 */ /* 0x000fe200078e0276 */
[----:B------:R1:W4:Y:S01]  /*64a0*/  SYNCS.PHASECHK.TRANS64.TRYWAIT P2, [R116+URZ+0x100], R3 ;  /* 0x00010003740075a7 */ /* 0x00032200080411ff */
[----:B------:R-:W-:Y:S01]  /*64b0*/  IMAD.IADD R60, R109, 0x1, R62 ;  /* 0x000000016d3c7824 */ /* 0x000fe200078e023e */
[----:B--2---:R-:W-:Y:S01]  /*64c0*/  @P6 SEL R70, RZ, 0x1, !P3 ;  /* 0x00000001ff466807 */ /* 0x004fe20005800000 */
[----:B-1----:R-:W-:Y:S06]  /*64d0*/  @!P6 BRA `(.L_x_113) ;  /* 0x000000000068e947 */ /* 0x002fec0003800000 */
[----:B------:R-:W-:Y:S01]  /*64e0*/  ISETP.NE.AND P0, PT, R70, RZ, PT ;  /* 0x000000ff4600720c */ /* 0x000fe20003f05270 */
[----:B------:R-:W-:Y:S01]  /*64f0*/  BSSY B0, `(.L_x_114) ;  /* 0x000000d000007945 */ /* 0x000fe20003800000 */
[----:B------:R-:W-:Y:S02]  /*6500*/  CS2R R58, SRZ ;  /* 0x00000000003a7805 */ /* 0x000fe4000001ff00 */
[----:B------:R-:W-:Y:S02]  /*6510*/  CS2R R56, SRZ ;  /* 0x0000000000387805 */ /* 0x000fe4000001ff00 */
[----:B------:R-:W-:Y:S02]  /*6520*/  CS2R R66, SRZ ;  /* 0x0000000000427805 */ /* 0x000fe4000001ff00 */
[----:B------:R-:W-:Y:S02]  /*6530*/  CS2R R64, SRZ ;  /* 0x0000000000407805 */ /* 0x000fe4000001ff00 */
[----:B------:R-:W-:Y:S02]  /*6540*/  CS2R R74, SRZ ;  /* 0x00000000004a7805 */ /* 0x000fe4000001ff00 */
[----:B------:R-:W-:Y:S02]  /*6550*/  CS2R R72, SRZ ;  /* 0x0000000000487805 */ /* 0x000fe4000001ff00 */
[----:B------:R-:W-:Y:S02]  /*6560*/  CS2R R82, SRZ ;  /* 0x0000000000527805 */ /* 0x000fe4000001ff00 */
[----:B------:R-:W-:Y:S01]  /*6570*/  CS2R R80, SRZ ;  /* 0x0000000000507805 */ /* 0x000fe2000001ff00 */
[----:B------:R-:W-:Y:S06]  /*6580*/  @P0 BRA `(.L_x_115) ;  /* 0x00000000000c0947 */ /* 0x000fec0003800000 */
[----:B------:R-:W-:Y:S04]  /*6590*/  SHF.L.U32 R4, R71, 0x1f, RZ ;  /* 0x0000001f47047819 */ /* 0x000fe800000006ff */
[----:B------:R-:W1:Y:S02]  /*65a0*/  SYNCS.PHASECHK.TRANS64.TRYWAIT P0, [R0+URZ+0xa0], R4 ;  /* 0x0000a004000075a7 */ /* 0x000e6400080011ff */
[----:B-1----:R-:W-:Y:S05]  /*65b0*/  @!P0 BRA `(.L_x_116) ;  /* 0x00000028002c8947 */ /* 0x002fea0003800000 */
.L_x_115:
[----:B------:R-:W-:Y:S05]  /*65c0*/  BSYNC B0 ;  /* 0x0000000000007941 */ /* 0x000fea0003800000 */
.L_x_114:
[----:B------:R-:W-:Y:S01]  /*65d0*/  ISETP.NE.AND P0, PT, R76, RZ, PT ;  /* 0x000000ff4c00720c */ /* 0x000fe20003f05270 */
[----:B------:R-:W-:Y:S04]  /*65e0*/  UIADD3 UR5, UPT, UPT, UR56, 0x1, URZ ;  /* 0x0000000138057890 */ /* 0x000fe8000fffe0ff */
[----:B------:R-:W-:Y:S04]  /*65f0*/  UISETP.NE.AND UP0, UPT, UR5, 0x3, UPT ;  /* 0x000000030500788c */ /* 0x000fe8000bf05270 */
[----:B------:R-:W-:Y:S02]  /*6600*/  USEL UR4, URZ, 0x1, UP0 ;  /* 0x00000001ff047887 */ /* 0x000fe40008000000 */
[----:B------:R-:W-:Y:S02]  /*6610*/  USEL UR5, UR5, URZ, UP0 ;  /* 0x000000ff05057287 */ /* 0x000fe40008000000 */
[----:B------:R2:W1:Y:S02]  /*6620*/  @P0 LDS.128 R56, [R63] ;  /* 0x000000003f380984 */ /* 0x0004640000000c00 */
[----:B------:R-:W-:Y:S02]  /*6630*/  LOP3.LUT R71, R71, UR4, RZ, 0x3c, !PT ;  /* 0x0000000447477c12 */ /* 0x000fe4000f8e3cff */
[----:B------:R2:W1:Y:S01]  /*6640*/  @P0 LDS.128 R64, [R62+0x10] ;  /* 0x000010003e400984 */ /* 0x0004620000000c00 */
[----:B------:R-:W-:Y:S03]  /*6650*/  IMAD.U32 R69, RZ, RZ, UR5 ;  /* 0x00000005ff457e24 */ /* 0x000fe6000f8e00ff */
[----:B------:R2:W1:Y:S04]  /*6660*/  @P0 LDS.128 R72, [R61+0x20] ;  /* 0x000020003d480984 */ /* 0x0004680000000c00 */
[----:B------:R2:W1:Y:S02]  /*6670*/  @P0 LDS.128 R80, [R60+0x10] ;  /* 0x000010003c500984 */ /* 0x0004640000000c00 */
.L_x_113:
[----:B------:R-:W-:Y:S05]  /*6680*/  BSYNC B1 ;  /* 0x0000000000017941 */ /* 0x000fea0003800000 */
.L_x_112:
[----:B-1----:R-:W-:Y:S04]  /*6690*/  SHF.R.U32.HI R0, RZ, 0x15, R51 ;  /* 0x00000015ff007819 */ /* 0x002fe80000011633 */
[----:B------:R-:W-:Y:S01]  /*66a0*/  LOP3.LUT P0, RZ, R0, 0x3, R103, 0x48, !PT ;  /* 0x0000000300ff7812 */ /* 0x000fe20007804867 */
[----:B------:R-:W-:Y:S01]  /*66b0*/  @!UPT UIADD3 URZ, UPT, UPT, URZ, URZ, URZ ;  /* 0x000000fffffff290 */ /* 0x000fe2000fffe0ff */
[----:B----4-:R-:W-:Y:S11]  /*66c0*/  @P2 BRA `(.L_x_117) ;  /* 0x0000000000082947 */ /* 0x010ff60003800000 */
[----:B------:R-:W1:Y:S02]  /*66d0*/  SYNCS.PHASECHK.TRANS64.TRYWAIT P1, [R116+URZ+0x100], R3 ;  /* 0x00010003740075a7 */ /* 0x000e6400080211ff */
[----:B-1----:R-:W-:Y:S05]  /*66e0*/  @!P1 BRA `(.L_x_118) ;  /* 0x0000002400f49947 */ /* 0x002fea0003800000 */
.L_x_117:
[----:B------:R-:W-:Y:S05]  /*66f0*/  @!P0 BRA `(.L_x_119) ;  /* 0x0000000000408947 */ /* 0x000fea0003800000 */
[----:B------:R-:W4:Y:S01]  /*6700*/  LDCU.64 UR8, c[0x4][0x70] ;  /* 0x01000e00ff0877ac */ /* 0x000f220008000a00 */
[----:B------:R-:W-:Y:S01]  /*6710*/  MOV R15, 0x0 ;  /* 0x00000000000f7802 */ /* 0x000fe20000000f00 */
[----:B------:R-:W-:Y:S02]  /*6720*/  HFMA2 R12, -RZ, RZ, 0, 5.9604644775390625e-08 ;  /* 0x00000001ff0c7431 */ /* 0x000fe400000001ff */
[----:B------:R-:W-:Y:S02]  /*6730*/  IMAD.MOV.U32 R8, RZ, RZ, 0x192 ;  /* 0x00000192ff087424 */ /* 0x000fe400078e00ff */
[----:B------:R-:W-:Y:S01]  /*6740*/  IMAD.MOV.U32 R13, RZ, RZ, RZ ;  /* 0x000000ffff0d7224 */ /* 0x000fe200078e00ff */
[----:B------:R-:W5:Y:S01]  /*6750*/  LDCU.64 UR6, c[0x4][0x78] ;  /* 0x01000f00ff0677ac */ /* 0x000f620008000a00 */
[----:B------:R-:W1:Y:S01]  /*6760*/  LDC.64 R14, c[0x4][R15] ;  /* 0x010000000f0e7b82 */ /* 0x000e620000000a00 */
[----:B------:R-:W2:Y:S01]  /*6770*/  LDCU.64 UR4, c[0x4][0x10] ;  /* 0x01000200ff0477ac */ /* 0x000ea20008000a00 */
[----:B----4-:R-:W-:Y:S01]  /*6780*/  MOV R5, UR9 ;  /* 0x0000000900057c02 */ /* 0x010fe20008000f00 */
[----:B------:R-:W-:Y:S01]  /*6790*/  IMAD.U32 R4, RZ, RZ, UR8 ;  /* 0x00000008ff047e24 */ /* 0x000fe2000f8e00ff */
[----:B-----5:R-:W-:Y:S01]  /*67a0*/  MOV R7, UR7 ;  /* 0x0000000700077c02 */ /* 0x020fe20008000f00 */
[----:B------:R-:W-:Y:S01]  /*67b0*/  IMAD.U32 R6, RZ, RZ, UR6 ;  /* 0x00000006ff067e24 */ /* 0x000fe2000f8e00ff */
[----:B--2---:R-:W-:Y:S01]  /*67c0*/  MOV R11, UR5 ;  /* 0x00000005000b7c02 */ /* 0x004fe20008000f00 */
[----:B------:R-:W-:Y:S02]  /*67d0*/  IMAD.U32 R10, RZ, RZ, UR4 ;  /* 0x00000004ff0a7e24 */ /* 0x000fe4000f8e00ff */
[----:B------:R-:W-:Y:S07]  /*67e0*/  LEPC R20, `(.L_x_119) ;  /* 0x000000001014794e */ /* 0x000fee0000000000 */
[----:B-1-3--:R-:W-:Y:S05]  /*67f0*/  CALL.ABS.NOINC R14 ;  /* 0x000000000e007343 */ /* 0x00afea0003c00000 */
.L_x_119:
[----:B------:R-:W-:Y:S05]  /*6800*/  WARPSYNC.ALL ;  /* 0x0000000000007948 */ /* 0x000fea0003800000 */
[----:B------:R-:W-:Y:S01]  /*6810*/  R2UR UR4, R51 ;  /* 0x00000000330472ca */ /* 0x000fe200000e0000 */
[--C-:B------:R-:W-:Y:S01]  /*6820*/  HADD2.F32 R49, -RZ, R56.reuse.H0_H0 ;  /* 0x20000038ff317230 */ /* 0x100fe20000004100 */
[----:B------:R-:W-:Y:S01]  /*6830*/  ISETP.NE.AND P0, PT, R112, RZ, PT ;  /* 0x000000ff7000720c */ /* 0x000fe20003f05270 */
[----:B------:R-:W-:Y:S01]  /*6840*/  HADD2.F32 R50, -RZ, R56.H1_H1 ;  /* 0x30000038ff327230 */ /* 0x000fe20000004100 */
[----:B------:R-:W-:Y:S09]  /*6850*/  BSSY.RECONVERGENT B0, `(.L_x_120) ;  /* 0x0000083000007945 */ /* 0x000ff20003800200 */
[----:B------:R-:W3:Y:S02]  /*6860*/  LDTM.x32 R4, tmem[UR4] ;  /* 0x00000004000479ee */ /* 0x000ee400082c0000 */
[C-C-:B---3--:R-:W-:Y:S01]  /*6870*/  FFMA R0, R47.reuse, R4, R2.reuse ;  /* 0x000000042f007223 */ /* 0x148fe20000000002 */
[C-C-:B-1----:R-:W-:Y:S01]  /*6880*/  FFMA R3, R47.reuse, R5, R2.reuse ;  /* 0x000000052f037223 */ /* 0x142fe20000000002 */
[C-C-:B------:R-:W-:Y:S01]  /*6890*/  FFMA R6, R47.reuse, R6, R2.reuse ;  /* 0x000000062f067223 */ /* 0x140fe20000000002 */
        /* <DEDUP_REMOVED lines=26> */
[--C-:B------:R-:W-:Y:S02]  /*6a40*/  HADD2.F32 R32, -RZ, R57.reuse.H0_H0 ;  /* 0x20000039ff207230 */ /* 0x100fe40000004100 */
[C-C-:B------:R-:W-:Y:S01]  /*6a50*/  FFMA R29, R47.reuse, R33, R2.reuse ;  /* 0x000000212f1d7223 */ /* 0x140fe20000000002 */
[----:B------:R-:W-:Y:S02]  /*6a60*/  HADD2.F32 R33, -RZ, R57.H1_H1 ;  /* 0x30000039ff217230 */ /* 0x000fe40000004100 */
[C-C-:B------:R-:W-:Y:S01]  /*6a70*/  FFMA R34, R47.reuse, R34, R2.reuse ;  /* 0x000000222f227223 */ /* 0x140fe20000000002 */
[----:B------:R-:W-:Y:S01]  /*6a80*/  FFMA R35, R47, R35, R2 ;  /* 0x000000232f237223 */ /* 0x000fe20000000002 */
[C---:B------:R-:W-:Y:S01]  /*6a90*/  FFMA R0, R48.reuse, R49, R0 ;  /* 0x0000003130007223 */ /* 0x040fe20000000000 */
[--C-:B------:R-:W-:Y:S02]  /*6aa0*/  HADD2.F32 R49, -RZ, R58.reuse.H0_H0 ;  /* 0x2000003aff317230 */ /* 0x100fe40000004100 */
[C---:B------:R-:W-:Y:S01]  /*6ab0*/  FFMA R3, R48.reuse, R50, R3 ;  /* 0x0000003230037223 */ /* 0x040fe20000000003 */
[C---:B------:R-:W-:Y:S01]  /*6ac0*/  FFMA R6, R48.reuse, R32, R6 ;  /* 0x0000002030067223 */ /* 0x040fe20000000006 */
[----:B------:R-:W-:Y:S02]  /*6ad0*/  HADD2.F32 R32, -RZ, R58.H1_H1 ;  /* 0x3000003aff207230 */ /* 0x000fe40000004100 */
[C---:B------:R-:W-:Y:S01]  /*6ae0*/  FFMA R7, R48.reuse, R33, R7 ;  /* 0x0000002130077223 */ /* 0x040fe20000000007 */
[C---:B------:R-:W-:Y:S01]  /*6af0*/  FFMA R4, R48.reuse, R49, R4 ;  /* 0x0000003130047223 */ /* 0x040fe20000000004 */
[----:B------:R-:W-:Y:S01]  /*6b00*/  F2FP.F16.F32.PACK_AB R52, R3, R0 ;  /* 0x000000000334723e */ /* 0x000fe200000000ff */
[--C-:B------:R-:W-:Y:S02]  /*6b10*/  HADD2.F32 R0, -RZ, R59.reuse.H0_H0 ;  /* 0x2000003bff007230 */ /* 0x100fe40000004100 */
[C---:B------:R-:W-:Y:S01]  /*6b20*/  FFMA R5, R48.reuse, R32, R5 ;  /* 0x0000002030057223 */ /* 0x040fe20000000005 */
[----:B------:R-:W-:Y:S01]  /*6b30*/  HADD2.F32 R3, -RZ, R59.H1_H1 ;  /* 0x3000003bff037230 */ /* 0x000fe20000004100 */
[----:B------:R-:W-:Y:S01]  /*6b40*/  F2FP.F16.F32.PACK_AB R53, R7, R6 ;  /* 0x000000060735723e */ /* 0x000fe200000000ff */
[----:B------:R-:W-:Y:S02]  /*6b50*/  HADD2.F32 R6, -RZ, R83.H1_H1 ;  /* 0x30000053ff067230 */ /* 0x000fe40000004100 */
[C---:B------:R-:W-:Y:S01]  /*6b60*/  FFMA R10, R48.reuse, R0, R10 ;  /* 0x00000000300a7223 */ /* 0x040fe2000000000a */
[--C-:B------:R-:W-:Y:S02]  /*6b70*/  HADD2.F32 R0, -RZ, R64.reuse.H0_H0 ;  /* 0x20000040ff007230 */ /* 0x100fe40000004100 */
[C---:B------:R-:W-:Y:S01]  /*6b80*/  FFMA R11, R48.reuse, R3, R11 ;  /* 0x00000003300b7223 */ /* 0x040fe2000000000b */
[----:B------:R-:W-:Y:S01]  /*6b90*/  F2FP.F16.F32.PACK_AB R54, R5, R4 ;  /* 0x000000040536723e */ /* 0x000fe200000000ff */
[----:B------:R-:W-:Y:S02]  /*6ba0*/  HADD2.F32 R3, -RZ, R64.H1_H1 ;  /* 0x30000040ff037230 */ /* 0x000fe40000004100 */
[C---:B------:R-:W-:Y:S01]  /*6bb0*/  FFMA R8, R48.reuse, R0, R8 ;  /* 0x0000000030087223 */ /* 0x040fe20000000008 */
[--C-:B------:R-:W-:Y:S01]  /*6bc0*/  HADD2.F32 R4, -RZ, R65.reuse.H0_H0 ;  /* 0x20000041ff047230 */ /* 0x100fe20000004100 */
[----:B------:R-:W-:Y:S01]  /*6bd0*/  F2FP.F16.F32.PACK_AB R55, R11, R10 ;  /* 0x0000000a0b37723e */ /* 0x000fe200000000ff */
[----:B------:R-:W-:Y:S02]  /*6be0*/  HADD2.F32 R0, -RZ, R65.H1_H1 ;  /* 0x30000041ff007230 */ /* 0x000fe40000004100 */
[C---:B------:R-:W-:Y:S01]  /*6bf0*/  FFMA R9, R48.reuse, R3, R9 ;  /* 0x0000000330097223 */ /* 0x040fe20000000009 */
[--C-:B------:R-:W-:Y:S02]  /*6c00*/  HADD2.F32 R3, -RZ, R66.reuse.H0_H0 ;  /* 0x20000042ff037230 */ /* 0x100fe40000004100 */
[C---:B------:R-:W-:Y:S01]  /*6c10*/  FFMA R14, R48.reuse, R4, R14 ;  /* 0x00000004300e7223 */ /* 0x040fe2000000000e */
[----:B------:R1:W-:Y:S01]  /*6c20*/  STS.128 [R63], R52 ;  /* 0x000000343f007388 */ /* 0x0003e20000000c00 */
[C---:B------:R-:W-:Y:S01]  /*6c30*/  FFMA R15, R48.reuse, R0, R15 ;  /* 0x00000000300f7223 */ /* 0x040fe2000000000f */
[----:B------:R-:W-:Y:S02]  /*6c40*/  HADD2.F32 R0, -RZ, R66.H1_H1 ;  /* 0x30000042ff007230 */ /* 0x000fe40000004100 */
[C---:B------:R-:W-:Y:S01]  /*6c50*/  FFMA R12, R48.reuse, R3, R12 ;  /* 0x00000003300c7223 */ /* 0x040fe2000000000c */
[--C-:B------:R-:W-:Y:S01]  /*6c60*/  HADD2.F32 R4, -RZ, R67.reuse.H0_H0 ;  /* 0x20000043ff047230 */ /* 0x100fe20000004100 */
[----:B------:R-:W-:Y:S01]  /*6c70*/  F2FP.F16.F32.PACK_AB R8, R9, R8 ;  /* 0x000000080908723e */ /* 0x000fe200000000ff */
[--C-:B------:R-:W-:Y:S02]  /*6c80*/  HADD2.F32 R3, -RZ, R72.reuse.H0_H0 ;  /* 0x20000048ff037230 */ /* 0x100fe40000004100 */
[C---:B------:R-:W-:Y:S01]  /*6c90*/  FFMA R13, R48.reuse, R0, R13 ;  /* 0x00000000300d7223 */ /* 0x040fe2000000000d */
[----:B------:R-:W-:Y:S02]  /*6ca0*/  HADD2.F32 R0, -RZ, R67.H1_H1 ;  /* 0x30000043ff007230 */ /* 0x000fe40000004100 */
[C---:B------:R-:W-:Y:S01]  /*6cb0*/  FFMA R18, R48.reuse, R4, R18 ;  /* 0x0000000430127223 */ /* 0x040fe20000000012 */
[----:B------:R-:W-:Y:S01]  /*6cc0*/  HADD2.F32 R4, -RZ, R72.H1_H1 ;  /* 0x30000048ff047230 */ /* 0x000fe20000004100 */
[----:B------:R-:W-:Y:S01]  /*6cd0*/  F2FP.F16.F32.PACK_AB R9, R15, R14 ;  /* 0x0000000e0f09723e */ /* 0x000fe200000000ff */
[----:B------:R-:W-:Y:S02]  /*6ce0*/  HADD2.F32 R5, -RZ, R83.H0_H0 ;  /* 0x20000053ff057230 */ /* 0x000fe40000004100 */
[C---:B------:R-:W-:Y:S01]  /*6cf0*/  FFMA R19, R48.reuse, R0, R19 ;  /* 0x0000000030137223 */ /* 0x040fe20000000013 */
[--C-:B------:R-:W-:Y:S02]  /*6d00*/  HADD2.F32 R0, -RZ, R73.reuse.H0_H0 ;  /* 0x20000049ff007230 */ /* 0x100fe40000004100 */
[C---:B------:R-:W-:Y:S01]  /*6d10*/  FFMA R16, R48.reuse, R3, R16 ;  /* 0x0000000330107223 */ /* 0x040fe20000000010 */
[C---:B------:R-:W-:Y:S01]  /*6d20*/  FFMA R17, R48.reuse, R4, R17 ;  /* 0x0000000430117223 */ /* 0x040fe20000000011 */
[----:B------:R-:W-:Y:S01]  /*6d30*/  HADD2.F32 R3, -RZ, R73.H1_H1 ;  /* 0x30000049ff037230 */ /* 0x000fe20000004100 */
[----:B------:R-:W-:Y:S01]  /*6d40*/  F2FP.F16.F32.PACK_AB R10, R13, R12 ;  /* 0x0000000c0d0a723e */ /* 0x000fe200000000ff */
[C---:B------:R-:W-:Y:S01]  /*6d50*/  FFMA R22, R48.reuse, R0, R22 ;  /* 0x0000000030167223 */ /* 0x040fe20000000016 */
[--C-:B------:R-:W-:Y:S01]  /*6d60*/  HADD2.F32 R0, -RZ, R74.reuse.H0_H0 ;  /* 0x2000004aff007230 */ /* 0x100fe20000004100 */
[----:B------:R-:W-:Y:S01]  /*6d70*/  F2FP.F16.F32.PACK_AB R11, R19, R18 ;  /* 0x00000012130b723e */ /* 0x000fe200000000ff */
[C---:B------:R-:W-:Y:S01]  /*6d80*/  FFMA R23, R48.reuse, R3, R23 ;  /* 0x0000000330177223 */ /* 0x040fe20000000017 */
[----:B------:R-:W-:Y:S01]  /*6d90*/  HADD2.F32 R3, -RZ, R74.H1_H1 ;  /* 0x3000004aff037230 */ /* 0x000fe20000004100 */
[----:B------:R-:W-:Y:S01]  /*6da0*/  F2FP.F16.F32.PACK_AB R16, R17, R16 ;  /* 0x000000101110723e */ /* 0x000fe200000000ff */
[C---:B------:R-:W-:Y:S01]  /*6db0*/  FFMA R20, R48.reuse, R0, R20 ;  /* 0x0000000030147223 */ /* 0x040fe20000000014 */
[----:B------:R1:W-:Y:S01]  /*6dc0*/  STS.128 [R62+0x10], R8 ;  /* 0x000010083e007388 */ /* 0x0003e20000000c00 */
[--C-:B------:R-:W-:Y:S02]  /*6dd0*/  HADD2.F32 R4, -RZ, R75.reuse.H0_H0 ;  /* 0x2000004bff047230 */ /* 0x100fe40000004100 */
[C---:B------:R-:W-:Y:S01]  /*6de0*/  FFMA R21, R48.reuse, R3, R21 ;  /* 0x0000000330157223 */ /* 0x040fe20000000015 */
[----:B------:R-:W-:Y:S01]  /*6df0*/  HADD2.F32 R0, -RZ, R75.H1_H1 ;  /* 0x3000004bff007230 */ /* 0x000fe20000004100 */
[----:B------:R-:W-:Y:S01]  /*6e00*/  F2FP.F16.F32.PACK_AB R17, R23, R22 ;  /* 0x000000161711723e */ /* 0x000fe200000000ff */
[--C-:B------:R-:W-:Y:S02]  /*6e10*/  HADD2.F32 R3, -RZ, R80.reuse.H0_H0 ;  /* 0x20000050ff037230 */ /* 0x100fe40000004100 */
[C---:B------:R-:W-:Y:S01]  /*6e20*/  FFMA R26, R48.reuse, R4, R26 ;  /* 0x00000004301a7223 */ /* 0x040fe2000000001a */
[--C-:B------:R-:W-:Y:S02]  /*6e30*/  HADD2.F32 R4, -RZ, R81.reuse.H0_H0 ;  /* 0x20000051ff047230 */ /* 0x100fe40000004100 */
[C---:B------:R-:W-:Y:S01]  /*6e40*/  FFMA R27, R48.reuse, R0, R27 ;  /* 0x00000000301b7223 */ /* 0x040fe2000000001b */
[----:B------:R-:W-:Y:S02]  /*6e50*/  HADD2.F32 R0, -RZ, R80.H1_H1 ;  /* 0x30000050ff007230 */ /* 0x000fe40000004100 */
[C---:B------:R-:W-:Y:S01]  /*6e60*/  FFMA R24, R48.reuse, R3, R24 ;  /* 0x0000000330187223 */ /* 0x040fe20000000018 */
[--C-:B------:R-:W-:Y:S01]  /*6e70*/  HADD2.F32 R3, -RZ, R82.reuse.H0_H0 ;  /* 0x20000052ff037230 */ /* 0x100fe20000004100 */
[----:B------:R-:W-:Y:S01]  /*6e80*/  F2FP.F16.F32.PACK_AB R18, R21, R20 ;  /* 0x000000141512723e */ /* 0x000fe200000000ff */
[C---:B------:R-:W-:Y:S01]  /*6e90*/  FFMA R25, R48.reuse, R0, R25 ;  /* 0x0000000030197223 */ /* 0x040fe20000000019 */
[----:B------:R-:W-:Y:S02]  /*6ea0*/  HADD2.F32 R0, -RZ, R81.H1_H1 ;  /* 0x30000051ff007230 */ /* 0x000fe40000004100 */
[C---:B------:R-:W-:Y:S01]  /*6eb0*/  FFMA R30, R48.reuse, R4, R30 ;  /* 0x00000004301e7223 */ /* 0x040fe2000000001e */
[----:B------:R-:W-:Y:S01]  /*6ec0*/  HADD2.F32 R4, -RZ, R82.H1_H1 ;  /* 0x30000052ff047230 */ /* 0x000fe20000004100 */
[----:B------:R-:W-:Y:S01]  /*6ed0*/  F2FP.F16.F32.PACK_AB R19, R27, R26 ;  /* 0x0000001a1b13723e */ /* 0x000fe200000000ff */
[C---:B------:R-:W-:Y:S01]  /*6ee0*/  FFMA R31, R48.reuse, R0, R31 ;  /* 0x00000000301f7223 */ /* 0x040fe2000000001f */
[C---:B------:R-:W-:Y:S02]  /*6ef0*/  FFMA R28, R48.reuse, R3, R28 ;  /* 0x00000003301c7223 */ /* 0x040fe4000000001c */
[C---:B------:R-:W-:Y:S01]  /*6f00*/  FFMA R29, R48.reuse, R4, R29 ;  /* 0x00000004301d7223 */ /* 0x040fe2000000001d */
[----:B------:R1:W-:Y:S01]  /*6f10*/  STS.128 [R61+0x20], R16 ;  /* 0x000020103d007388 */ /* 0x0003e20000000c00 */
[C---:B------:R-:W-:Y:S01]  /*6f20*/  FFMA R34, R48.reuse, R5, R34 ;  /* 0x0000000530227223 */ /* 0x040fe20000000022 */
[----:B------:R-:W-:Y:S01]  /*6f30*/  FFMA R35, R48, R6, R35 ;  /* 0x0000000630237223 */ /* 0x000fe20000000023 */
[----:B------:R-:W-:Y:S02]  /*6f40*/  F2FP.F16.F32.PACK_AB R24, R25, R24 ;  /* 0x000000181918723e */ /* 0x000fe400000000ff */
[----:B------:R-:W-:Y:S02]  /*6f50*/  F2FP.F16.F32.PACK_AB R25, R31, R30 ;  /* 0x0000001e1f19723e */ /* 0x000fe400000000ff */
[----:B------:R-:W-:Y:S02]  /*6f60*/  F2FP.F16.F32.PACK_AB R26, R29, R28 ;  /* 0x0000001c1d1a723e */ /* 0x000fe400000000ff */
[----:B------:R-:W-:Y:S05]  /*6f70*/  F2FP.F16.F32.PACK_AB R27, R35, R34 ;  /* 0x00000022231b723e */ /* 0x000fea00000000ff */
[----:B------:R1:W-:Y:S01]  /*6f80*/  STS.128 [R60+0x10], R24 ;  /* 0x000010183c007388 */ /* 0x0003e20000000c00 */
[----:B------:R-:W-:Y:S01]  /*6f90*/  @!PT LDS RZ, [RZ] ;  /* 0x00000000fffff984 */ /* 0x000fe20000000800 */
[----:B------:R-:W-:Y:S01]  /*6fa0*/  @!PT LDS RZ, [RZ] ;  /* 0x00000000fffff984 */ /* 0x000fe20000000800 */
[----:B------:R-:W-:Y:S01]  /*6fb0*/  @!PT LDS RZ, [RZ] ;  /* 0x00000000fffff984 */ /* 0x000fe20000000800 */
[----:B------:R-:W-:Y:S01]  /*6fc0*/  @!PT LDS RZ, [RZ] ;  /* 0x00000000fffff984 */ /* 0x000fe20000000800 */
[----:B------:R3:W-:Y:S07]  /*6fd0*/  MEMBAR.ALL.CTA ;  /* 0x0000000000007992 */ /* 0x0007ee0000008000 */
[----:B---3--:R-:W3:Y:S02]  /*6fe0*/  FENCE.VIEW.ASYNC.S ;  /* 0x00000000000073c6 */ /* 0x008ee40000000000 */
[----:B---3--:R-:W-:Y:S06]  /*6ff0*/  BAR.SYNC.DEFER_BLOCKING 0x1, 0x80 ;  /* 0x0042000000007b1d */ /* 0x008fec0000010000 */
[----:B------:R-:W-:Y:S05]  /*7000*/  @P0 BRA `(.L_x_121) ;  /* 0x00000000001c0947 */ /* 0x000fea0003800000 */
[----:B------:R-:W-:Y:S01]  /*7010*/  R2UR UR4, R68 ;  /* 0x00000000440472ca */ /* 0x000fe200000e0000 */
[----:B------:R-:W-:Y:S01]  /*7020*/  UIADD3 UR6, UP0, UPT, UR54, 0x680, URZ ;  /* 0x0000068036067890 */ /* 0x000fe2000ff1e0ff */
[----:B------:R-:W-:Y:S03]  /*7030*/  UMOV UR43, UR36 ;  /* 0x00000024002b7c82 */ /* 0x000fe60008000000 */
[----:B------:R-:W-:Y:S08]  /*7040*/  UIADD3.X UR7, UPT, UPT, URZ, UR55, URZ, UP0, !UPT ;  /* 0x00000037ff077290 */ /* 0x000ff000087fe4ff */
[----:B------:R-:W-:Y:S09]  /*7050*/  UIADD3 UR40, UPT, UPT, UR48, 0x200, UR4 ;  /* 0x0000020030287890 */ /* 0x000ff2000fffe004 */
[----:B------:R3:W-:Y:S02]  /*7060*/  UTMASTG.3D [UR40], [UR6] ;  /* 0x00000028060073b5 */ /* 0x0007e40008010000 */
[----:B---3--:R0:W-:Y:S02]  /*7070*/  UTMACMDFLUSH ;  /* 0x00000000000079b7 */ /* 0x0081e40000000000 */
.L_x_121:
[----:B------:R-:W-:Y:S05]  /*7080*/  BSYNC.RECONVERGENT B0 ;  /* 0x0000000000007941 */ /* 0x000fea0003800200 */
.L_x_120:
[----:B------:R-:W-:Y:S01]  /*7090*/  UIADD3 UR40, UPT, UPT, UR56, 0x1, URZ ;  /* 0x0000000138287890 */ /* 0x000fe2000fffe0ff */
[----:B------:R-:W-:Y:S03]  /*70a0*/  BSSY.RECONVERGENT B0, `(.L_x_122) ;  /* 0x0000005000007945 */ /* 0x000fe60003800200 */
[----:B------:R-:W-:Y:S04]  /*70b0*/  UISETP.NE.AND UP0, UPT, UR40, 0x3, UPT ;  /* 0x000000032800788c */ /* 0x000fe8000bf05270 */
[----:B------:R-:W-:Y:S01]  /*70c0*/  USEL UR43, UR40, URZ, UP0 ;  /* 0x000000ff282b7287 */ /* 0x000fe20008000000 */
[----:B------:R-:W-:Y:S11]  /*70d0*/  @P0 BRA `(.L_x_123) ;  /* 0x0000000000040947 */ /* 0x000ff60003800000 */
[----:B------:R-:W-:Y:S04]  /*70e0*/  DEPBAR.LE SB0, 0x1 ;  /* 0x000080400000791a */ /* 0x000fe80000000000 */
.L_x_123:
[----:B------:R-:W-:Y:S05]  /*70f0*/  BSYNC.RECONVERGENT B0 ;  /* 0x0000000000007941 */ /* 0x000fea0003800200 */
.L_x_122:
[----:B------:R-:W-:Y:S01]  /*7100*/  BAR.SYNC.DEFER_BLOCKING 0x1, 0x80 ;  /* 0x0042000000007b1d */ /* 0x000fe20000010000 */
[----:B------:R-:W-:Y:S01]  /*7110*/  ISETP.NE.AND P1, PT, R115, RZ, PT ;  /* 0x000000ff7300720c */ /* 0x000fe20003f25270 */
[----:B------:R-:W-:Y:S01]  /*7120*/  UISETP.NE.AND UP0, UPT, UR51, URZ, UPT ;  /* 0x000000ff3300728c */ /* 0x000fe2000bf05270 */
[----:B------:R-:W-:Y:S11]  /*7130*/  LEA R3, R69, UR48, 0x3 ;  /* 0x0000003045037c11 */ /* 0x000ff6000f8e18ff */
[----:B------:R-:W-:Y:S01]  /*7140*/  @P1 SHF.L.U32 R4, R71, 0x1f, RZ ;  /* 0x0000001f47041819 */ /* 0x000fe200000006ff */
[----:B------:R-:W-:Y:S06]  /*7150*/  BRA.U !UP0, `(.L_x_124) ;  /* 0x0000000108247547 */ /* 0x000fec000b800000 */
[----:B------:R-:W-:Y:S01]  /*7160*/  IMAD.U32 R5, RZ, RZ, UR50 ;  /* 0x00000032ff057e24 */ /* 0x000fe2000f8e00ff */
[----:B------:R-:W-:Y:S01]  /*7170*/  MOV R0, UR37 ;  /* 0x0000002500007c02 */ /* 0x000fe20008000f00 */
[----:B------:R-:W-:Y:S03]  /*7180*/  UIADD3 UR50, UPT, UPT, UR50, 0x1, URZ ;  /* 0x0000000132327890 */ /* 0x000fe6000fffe0ff */
[----:B------:R-:W-:Y:S01]  /*7190*/  @P1 LEA R5, R5, UR48, 0x3 ;  /* 0x0000003005051c11 */ /* 0x000fe2000f8e18ff */
[----:B------:R-:W-:Y:S04]  /*71a0*/  UISETP.NE.AND UP0, UPT, UR50, 0x3, UPT ;  /* 0x000000033200788c */ /* 0x000fe8000bf05270 */
[----:B------:R-:W-:Y:S01]  /*71b0*/  @P1 VIADD R5, R5, 0xb8 ;  /* 0x000000b805051836 */ /* 0x000fe20000000000 */
[----:B------:R-:W-:Y:S04]  /*71c0*/  USEL UR50, UR50, URZ, UP0 ;  /* 0x000000ff32327287 */ /* 0x000fe80008000000 */
[----:B------:R-:W-:Y:S04]  /*71d0*/  @P1 PRMT R0, R0, 0x654, R5 ;  /* 0x0000065400001816 */ /* 0x000fe80000000005 */
[----:B------:R3:W-:Y:S04]  /*71e0*/  @P1 SYNCS.ARRIVE.TRANS64.RED.A1T0 RZ, [R0+URZ], RZ ;  /* 0x000000ff00ff19a7 */ /* 0x0007e800081004ff */
.L_x_124:
[----:B------:R-:W4:Y:S01]  /*71f0*/  @P1 SYNCS.PHASECHK.TRANS64.TRYWAIT P0, [R3+URZ+0xa0], R4 ;  /* 0x0000a004030015a7 */ /* 0x000f2200080011ff */
[----:B------:R-:W-:Y:S01]  /*7200*/  BSSY B1, `(.L_x_125) ;  /* 0x0000015000017945 */ /* 0x000fe20003800000 */
[----:B----4-:R-:W-:Y:S03]  /*7210*/  @P1 SEL R70, RZ, 0x1, !P0 ;  /* 0x00000001ff461807 */ /* 0x010fe60004000000 */
[----:B------:R-:W-:Y:S05]  /*7220*/  @!P1 BRA `(.L_x_126) ;  /* 0x0000000000489947 */ /* 0x000fea0003800000 */
[----:B------:R-:W-:Y:S01]  /*7230*/  ISETP.NE.AND P1, PT, R76, RZ, PT ;  /* 0x000000ff4c00720c */ /* 0x000fe20003f25270 */
[----:B------:R-:W-:Y:S01]  /*7240*/  BSSY B0, `(.L_x_127) ;  /* 0x000000a000007945 */ /* 0x000fe20003800000 */
[----:B------:R-:W-:Y:S11]  /*7250*/  ISETP.NE.AND P0, PT, R70, RZ, PT ;  /* 0x000000ff4600720c */ /* 0x000ff60003f05270 */
[----:B------:R-:W-:Y:S04]  /*7260*/  @P1 IMAD R69, R69, 0x2000, R111 ;  /* 0x0000200045451824 */ /* 0x000fe800078e026f */
[----:B------:R-:W-:Y:S01]  /*7270*/  @P1 IMAD.IADD R5, R119, 0x1, R69 ;  /* 0x0000000177051824 */ /* 0x000fe200078e0245 */
[----:B------:R-:W-:Y:S03]  /*7280*/  @P1 IADD3 R4, PT, PT, R118, R69, RZ ;  /* 0x0000004576041210 */ /* 0x000fe60007ffe0ff */
[----:B---3--:R-:W-:Y:S01]  /*7290*/  @P1 IMAD.IADD R0, R109, 0x1, R5 ;  /* 0x000000016d001824 */ /* 0x008fe200078e0205 */
[----:B------:R-:W-:Y:S06]  /*72a0*/  @P0 BRA `(.L_x_128) ;  /* 0x00000000000c0947 */ /* 0x000fec0003800000 */
[----:B------:R-:W-:Y:S04]  /*72b0*/  SHF.L.U32 R71, R71, 0x1f, RZ ;  /* 0x0000001f47477819 */ /* 0x000fe800000006ff */
[----:B------:R-:W3:Y:S02]  /*72c0*/  SYNCS.PHASECHK.TRANS64.TRYWAIT P0, [R3+URZ+0xa0], R71 ;  /* 0x0000a047030075a7 */ /* 0x000ee400080011ff */
[----:B---3--:R-:W-:Y:S05]  /*72d0*/  @!P0 BRA `(.L_x_129) ;  /* 0x0000001c000c8947 */ /* 0x008fea0003800000 */
.L_x_128:
[----:B------:R-:W-:Y:S05]  /*72e0*/  BSYNC B0 ;  /* 0x0000000000007941 */ /* 0x000fea0003800000 */
.L_x_127:
[----:B------:R-:W-:Y:S11]  /*72f0*/  ISETP.NE.AND P0, PT, R76, RZ, PT ;  /* 0x000000ff4c00720c */ /* 0x000ff60003f05270 */
[----:B------:R-:W-:Y:S02]  /*7300*/  @!UPT UIADD3 URZ, UPT, UPT, URZ, URZ, URZ ;  /* 0x000000fffffff290 */ /* 0x000fe4000fffe0ff */
[----:B------:R4:W1:Y:S04]  /*7310*/  @P0 LDS.128 R56, [R69] ;  /* 0x0000000045380984 */ /* 0x0008680000000c00 */
[----:B------:R4:W1:Y:S04]  /*7320*/  @P0 LDS.128 R72, [R4+0x20] ;  /* 0x0000200004480984 */ /* 0x0008680000000c00 */
[----:B------:R4:W1:Y:S04]  /*7330*/  @P0 LDS.128 R64, [R5+0x10] ;  /* 0x0000100005400984 */ /* 0x0008680000000c00 */
[----:B------:R4:W1:Y:S02]  /*7340*/  @P0 LDS.128 R80, [R0+0x10] ;  /* 0x0000100000500984 */ /* 0x0008640000000c00 */
.L_x_126:
[----:B------:R-:W-:Y:S05]  /*7350*/  BSYNC B1 ;  /* 0x0000000000017941 */ /* 0x000fea0003800000 */
.L_x_125:
[----:B---34-:R-:W-:Y:S05]  /*7360*/  VIADD R0, R51, 0x20 ;  /* 0x0000002033007836 */ /* 0x018fea0000000000 */
[----:B------:R-:W-:Y:S04]  /*7370*/  SHF.R.U32.HI R0, RZ, 0x15, R0 ;  /* 0x00000015ff007819 */ /* 0x000fe80000011600 */
[----:B------:R-:W-:Y:S11]  /*7380*/  LOP3.LUT P0, RZ, R0, 0x3, R103, 0x48, !PT ;  /* 0x0000000300ff7812 */ /* 0x000ff60007804867 */
[----:B------:R-:W-:Y:S02]  /*7390*/  @!UPT UIADD3 URZ, UPT, UPT, URZ, URZ, URZ ;  /* 0x000000fffffff290 */ /* 0x000fe4000fffe0ff */
[----:B------:R-:W-:Y:S05]  /*73a0*/  @!P0 BRA `(.L_x_130) ;  /* 0x0000000000408947 */ /* 0x000fea0003800000 */
[----:B------:R-:W3:Y:S01]  /*73b0*/  LDCU.64 UR8, c[0x4][0x70] ;  /* 0x01000e00ff0877ac */ /* 0x000ee20008000a00 */
[----:B------:R-:W-:Y:S01]  /*73c0*/  MOV R15, 0x0 ;  /* 0x00000000000f7802 */ /* 0x000fe20000000f00 */
[----:B------:R-:W-:Y:S02]  /*73d0*/  HFMA2 R12, -RZ, RZ, 0, 5.9604644775390625e-08 ;  /* 0x00000001ff0c7431 */ /* 0x000fe400000001ff */
[----:B-1----:R-:W-:Y:S02]  /*73e0*/  IMAD.MOV.U32 R8, RZ, RZ, 0x192 ;  /* 0x00000192ff087424 */ /* 0x002fe400078e00ff */
[----:B------:R-:W-:Y:S01]  /*73f0*/  IMAD.MOV.U32 R13, RZ, RZ, RZ ;  /* 0x000000ffff0d7224 */ /* 0x000fe200078e00ff */
[----:B------:R-:W1:Y:S01]  /*7400*/  LDCU.64 UR6, c[0x4][0x78] ;  /* 0x01000f00ff0677ac */ /* 0x000e620008000a00 */
[----:B------:R-:W4:Y:S01]  /*7410*/  LDC.64 R14, c[0x4][R15] ;  /* 0x010000000f0e7b82 */ /* 0x000f220000000a00 */
[----:B------:R-:W5:Y:S01]  /*7420*/  LDCU.64 UR4, c[0x4][0x10] ;  /* 0x01000200ff0477ac */ /* 0x000f620008000a00 */
[----:B---3--:R-:W-:Y:S01]  /*7430*/  MOV R5, UR9 ;  /* 0x0000000900057c02 */ /* 0x008fe20008000f00 */
[----:B------:R-:W-:Y:S01]  /*7440*/  IMAD.U32 R4, RZ, RZ, UR8 ;  /* 0x00000008ff047e24 */ /* 0x000fe2000f8e00ff */
[----:B-1----:R-:W-:Y:S01]  /*7450*/  MOV R7, UR7 ;  /* 0x0000000700077c02 */ /* 0x002fe20008000f00 */
[----:B------:R-:W-:Y:S01]  /*7460*/  IMAD.U32 R6, RZ, RZ, UR6 ;  /* 0x00000006ff067e24 */ /* 0x000fe2000f8e00ff */
[----:B-----5:R-:W-:Y:S01]  /*7470*/  MOV R11, UR5 ;  /* 0x00000005000b7c02 */ /* 0x020fe20008000f00 */
[----:B------:R-:W-:Y:S02]  /*7480*/  IMAD.U32 R10, RZ, RZ, UR4 ;  /* 0x00000004ff0a7e24 */ /* 0x000fe4000f8e00ff */
[----:B------:R-:W-:Y:S07]  /*7490*/  LEPC R20, `(.L_x_130) ;  /* 0x000000001014794e */ /* 0x000fee0000000000 */
[----:B--2-4-:R-:W-:Y:S05]  /*74a0*/  CALL.ABS.NOINC R14 ;  /* 0x000000000e007343 */ /* 0x014fea0003c00000 */
.L_x_130:
[----:B------:R-:W-:Y:S01]  /*74b0*/  ISETP.NE.AND P0, PT, R112, RZ, PT ;  /* 0x000000ff7000720c */ /* 0x000fe20003f05270 */
[----:B------:R-:W-:Y:S05]  /*74c0*/  WARPSYNC.ALL ;  /* 0x0000000000007948 */ /* 0x000fea0003800000 */
[----:B------:R-:W-:Y:S01]  /*74d0*/  R2UR UR4, R51 ;  /* 0x00000000330472ca */ /* 0x000fe200000e0000 */
[----:B------:R-:W-:Y:S01]  /*74e0*/  USHF.L.U32 UR8, UR43, 0xd, URZ ;  /* 0x0000000d2b087899 */ /* 0x000fe200080006ff */
[--C-:B-1----:R-:W-:Y:S01]  /*74f0*/  HADD2.F32 R49, -RZ, R56.reuse.H0_H0 ;  /* 0x20000038ff317230 */ /* 0x102fe20000004100 */
[----:B------:R-:W-:Y:S01]  /*7500*/  IADD3 R116, PT, PT, R116, 0x120, RZ ;  /* 0x0000012074747810 */ /* 0x000fe20007ffe0ff */
[----:B------:R-:W-:Y:S01]  /*7510*/  HADD2.F32 R50, -RZ, R56.H1_H1 ;  /* 0x30000038ff327230 */ /* 0x000fe20000004100 */
[----:B------:R-:W-:Y:S01]  /*7520*/  BSSY.RECONVERGENT B0, `(.L_x_131) ;  /* 0x000008b000007945 */ /* 0x000fe20003800200 */
[--C-:B------:R-:W-:Y:S01]  /*7530*/  HADD2.F32 R51, -RZ, R57.reuse.H0_H0 ;  /* 0x20000039ff337230 */ /* 0x100fe20000004100 */
[----:B------:R-:W-:Y:S01]  /*7540*/  IADD3 R0, PT, PT, R111, UR8, RZ ;  /* 0x000000086f007c10 */ /* 0x000fe2000fffe0ff */
[----:B------:R-:W-:Y:S01]  /*7550*/  HADD2.F32 R52, -RZ, R57.H1_H1 ;  /* 0x30000039ff347230 */ /* 0x000fe20000004100 */
[----:B------:R-:W-:Y:S01]  /*7560*/  LOP3.LUT R116, R116, 0xfefffff8, RZ, 0xc0, !PT ;  /* 0xfefffff874747812 */ /* 0x000fe200078ec0ff */
[--C-:B------:R-:W-:Y:S01]  /*7570*/  HADD2.F32 R53, -RZ, R58.reuse.H0_H0 ;  /* 0x2000003aff357230 */ /* 0x100fe20000004100 */
[-C--:B------:R-:W-:Y:S01]  /*7580*/  IADD3 R119, PT, PT, R119, R0.reuse, RZ ;  /* 0x0000000077777210 */ /* 0x080fe20007ffe0ff */
[----:B------:R-:W-:Y:S01]  /*7590*/  HADD2.F32 R54, -RZ, R58.H1_H1 ;  /* 0x3000003aff367230 */ /* 0x000fe20000004100 */
[----:B------:R-:W1:Y:S01]  /*75a0*/  LDTM.x32 R4, tmem[UR4+0x20] ;  /* 0x00002004000479ee */ /* 0x000e6200082c0000 */
[----:B------:R-:W-:Y:S01]  /*75b0*/  NOP ;  /* 0x0000000000007918 */ /* 0x000fe20000000000 */
[----:B-1----:R1:W-:Y:S01]  /*75c0*/  SYNCS.ARRIVE.TRANS64.RED.A1T0 RZ, [R116+URZ], RZ ;  /* 0x000000ff74ff79a7 */ /* 0x0023e200081004ff */
[----:B------:R-:W-:Y:S01]  /*75d0*/  IADD3 R118, PT, PT, R118, R0, RZ ;  /* 0x0000000076767210 */ /* 0x000fe20007ffe0ff */
[--C-:B------:R-:W-:Y:S02]  /*75e0*/  HADD2.F32 R55, -RZ, R59.reuse.H0_H0 ;  /* 0x2000003bff377230 */ /* 0x100fe40000004100 */
[----:B------:R-:W-:Y:S02]  /*75f0*/  HADD2.F32 R56, -RZ, R59.H1_H1 ;  /* 0x3000003bff387230 */ /* 0x000fe40000004100 */
[--C-:B------:R-:W-:Y:S02]  /*7600*/  HADD2.F32 R57, -RZ, R64.reuse.H0_H0 ;  /* 0x20000040ff397230 */ /* 0x100fe40000004100 */
[----:B------:R-:W-:Y:S02]  /*7610*/  HADD2.F32 R58, -RZ, R64.H1_H1 ;  /* 0x30000040ff3a7230 */ /* 0x000fe40000004100 */
[--C-:B------:R-:W-:Y:S02]  /*7620*/  HADD2.F32 R59, -RZ, R65.reuse.H0_H0 ;  /* 0x20000041ff3b7230 */ /* 0x100fe40000004100 */
[----:B--2---:R-:W-:Y:S02]  /*7630*/  HADD2.F32 R60, -RZ, R65.H1_H1 ;  /* 0x30000041ff3c7230 */ /* 0x004fe40000004100 */
[--C-:B------:R-:W-:Y:S02]  /*7640*/  HADD2.F32 R61, -RZ, R66.reuse.H0_H0 ;  /* 0x20000042ff3d7230 */ /* 0x100fe40000004100 */
[----:B------:R-:W-:Y:S02]  /*7650*/  HADD2.F32 R62, -RZ, R66.H1_H1 ;  /* 0x30000042ff3e7230 */ /* 0x000fe40000004100 */
[--C-:B------:R-:W-:Y:S02]  /*7660*/  HADD2.F32 R63, -RZ, R67.reuse.H0_H0 ;  /* 0x20000043ff3f7230 */ /* 0x100fe40000004100 */
[----:B------:R-:W-:Y:S02]  /*7670*/  HADD2.F32 R64, -RZ, R67.H1_H1 ;  /* 0x30000043ff407230 */ /* 0x000fe40000004100 */
        /* <DEDUP_REMOVED lines=31> */
[----:B------:R-:W-:Y:S01]  /*7870*/  FFMA R2, R47, R35, R2 ;  /* 0x000000232f027223 */ /* 0x000fe20000000002 */
[C---:B------:R-:W-:Y:S01]  /*7880*/  FFMA R4, R48.reuse, R49, R4 ;  /* 0x0000003130047223 */ /* 0x040fe20000000004 */
        /* <DEDUP_REMOVED lines=9> */
[----:B------:R-:W-:Y:S01]  /*7920*/  F2FP.F16.F32.PACK_AB R4, R5, R4 ;  /* 0x000000040504723e */ /* 0x000fe200000000ff */
[C---:B------:R-:W-:Y:S01]  /*7930*/  FFMA R14, R48.reuse, R59, R14 ;  /* 0x0000003b300e7223 */ /* 0x040fe2000000000e */
[----:B------:R-:W-:Y:S01]  /*7940*/  F2FP.F16.F32.PACK_AB R5, R7, R6 ;  /* 0x000000060705723e */ /* 0x000fe200000000ff */
[C---:B------:R-:W-:Y:S01]  /*7950*/  FFMA R15, R48.reuse, R60, R15 ;  /* 0x0000003c300f7223 */ /* 0x040fe2000000000f */
[--C-:B------:R-:W-:Y:S01]  /*7960*/  HADD2.F32 R65, -RZ, R72.reuse.H0_H0 ;  /* 0x20000048ff417230 */ /* 0x100fe20000004100 */
[----:B------:R-:W-:Y:S01]  /*7970*/  F2FP.F16.F32.PACK_AB R6, R9, R8 ;  /* 0x000000080906723e */ /* 0x000fe200000000ff */
[C---:B------:R-:W-:Y:S01]  /*7980*/  FFMA R12, R48.reuse, R61, R12 ;  /* 0x0000003d300c7223 */ /* 0x040fe2000000000c */
[----:B------:R-:W-:Y:S01]  /*7990*/  F2FP.F16.F32.PACK_AB R7, R11, R10 ;  /* 0x0000000a0b07723e */ /* 0x000fe200000000ff */
[----:B------:R-:W-:Y:S02]  /*79a0*/  HADD2.F32 R66, -RZ, R72.H1_H1 ;  /* 0x30000048ff427230 */ /* 0x000fe40000004100 */
[C---:B------:R-:W-:Y:S01]  /*79b0*/  FFMA R13, R48.reuse, R62, R13 ;  /* 0x0000003e300d7223 */ /* 0x040fe2000000000d */
[--C-:B------:R-:W-:Y:S02]  /*79c0*/  HADD2.F32 R67, -RZ, R73.reuse.H0_H0 ;  /* 0x20000049ff437230 */ /* 0x100fe40000004100 */
[C---:B------:R-:W-:Y:S01]  /*79d0*/  FFMA R18, R48.reuse, R63, R18 ;  /* 0x0000003f30127223 */ /* 0x040fe20000000012 */
[----:B------:R1:W-:Y:S01]  /*79e0*/  STS.128 [R111+UR8], R4 ;  /* 0x000000046f007988 */ /* 0x0003e20008000c08 */
[----:B------:R-:W-:Y:S02]  /*79f0*/  HADD2.F32 R68, -RZ, R73.H1_H1 ;  /* 0x30000049ff447230 */ /* 0x000fe40000004100 */
[C---:B------:R-:W-:Y:S01]  /*7a00*/  FFMA R19, R48.reuse, R64, R19 ;  /* 0x0000004030137223 */ /* 0x040fe20000000013 */
[--C-:B------:R-:W-:Y:S02]  /*7a10*/  HADD2.F32 R69, -RZ, R74.reuse.H0_H0 ;  /* 0x2000004aff457230 */ /* 0x100fe40000004100 */
[C---:B------:R-:W-:Y:S01]  /*7a20*/  FFMA R16, R48.reuse, R65, R16 ;  /* 0x0000004130107223 */ /* 0x040fe20000000010 */
[----:B------:R-:W-:Y:S02]  /*7a30*/  HADD2.F32 R70, -RZ, R74.H1_H1 ;  /* 0x3000004aff467230 */ /* 0x000fe40000004100 */
        /* <DEDUP_REMOVED lines=8> */
[----:B------:R-:W-:Y:S01]  /*7ac0*/  F2FP.F16.F32.PACK_AB R9, R15, R14 ;  /* 0x0000000e0f09723e */ /* 0x000fe200000000ff */
[----:B------:R-:W-:Y:S01]  /*7ad0*/  HADD2.F32 R74, -RZ, R80.H1_H1 ;  /* 0x30000050ff4a7230 */ /* 0x000fe20000004100 */
[----:B------:R-:W-:Y:S01]  /*7ae0*/  F2FP.F16.F32.PACK_AB R10, R13, R12 ;  /* 0x0000000c0d0a723e */ /* 0x000fe200000000ff */
[C---:B------:R-:W-:Y:S01]  /*7af0*/  FFMA R21, R48.reuse, R70, R21 ;  /* 0x0000004630157223 */ /* 0x040fe20000000015 */
[----:B------:R-:W-:Y:S01]  /*7b00*/  F2FP.F16.F32.PACK_AB R11, R19, R18 ;  /* 0x00000012130b723e */ /* 0x000fe200000000ff */
[--C-:B------:R-:W-:Y:S02]  /*7b10*/  HADD2.F32 R75, -RZ, R81.reuse.H0_H0 ;  /* 0x20000051ff4b7230 */ /* 0x100fe40000004100 */
[C---:B------:R-:W-:Y:S01]  /*7b20*/  FFMA R26, R48.reuse, R71, R26 ;  /* 0x00000047301a7223 */ /* 0x040fe2000000001a */
[----:B------:R-:W-:Y:S02]  /*7b30*/  HADD2.F32 R76, -RZ, R81.H1_H1 ;  /* 0x30000051ff4c7230 */ /* 0x000fe40000004100 */
[C---:B------:R-:W-:Y:S01]  /*7b40*/  FFMA R27, R48.reuse, R72, R27 ;  /* 0x00000048301b7223 */ /* 0x040fe2000000001b */
[----:B------:R1:W-:Y:S01]  /*7b50*/  STS.128 [R119+0x10], R8 ;  /* 0x0000100877007388 */ /* 0x0003e20000000c00 */
[--C-:B------:R-:W-:Y:S02]  /*7b60*/  HADD2.F32 R77, -RZ, R82.reuse.H0_H0 ;  /* 0x20000052ff4d7230 */ /* 0x100fe40000004100 */
[C---:B------:R-:W-:Y:S01]  /*7b70*/  FFMA R24, R48.reuse, R73, R24 ;  /* 0x0000004930187223 */ /* 0x040fe20000000018 */
[----:B------:R-:W-:Y:S02]  /*7b80*/  HADD2.F32 R78, -RZ, R82.H1_H1 ;  /* 0x30000052ff4e7230 */ /* 0x000fe40000004100 */
[C---:B------:R-:W-:Y:S01]  /*7b90*/  FFMA R25, R48.reuse, R74, R25 ;  /* 0x0000004a30197223 */ /* 0x040fe20000000019 */
[--C-:B------:R-:W-:Y:S02]  /*7ba0*/  HADD2.F32 R79, -RZ, R83.reuse.H0_H0 ;  /* 0x20000053ff4f7230 */ /* 0x100fe40000004100 */
[C---:B------:R-:W-:Y:S01]  /*7bb0*/  FFMA R30, R48.reuse, R75, R30 ;  /* 0x0000004b301e7223 */ /* 0x040fe2000000001e */
[----:B------:R-:W-:Y:S01]  /*7bc0*/  HADD2.F32 R80, -RZ, R83.H1_H1 ;  /* 0x30000053ff507230 */ /* 0x000fe20000004100 */
[----:B------:R-:W-:Y:S01]  /*7bd0*/  F2FP.F16.F32.PACK_AB R16, R17, R16 ;  /* 0x000000101110723e */ /* 0x000fe200000000ff */
[C---:B------:R-:W-:Y:S01]  /*7be0*/  FFMA R31, R48.reuse, R76, R31 ;  /* 0x0000004c301f7223 */ /* 0x040fe2000000001f */
[----:B------:R-:W-:Y:S01]  /*7bf0*/  F2FP.F16.F32.PACK_AB R17, R23, R22 ;  /* 0x000000161711723e */ /* 0x000fe200000000ff */
[C---:B------:R-:W-:Y:S01]  /*7c00*/  FFMA R28, R48.reuse, R77, R28 ;  /* 0x0000004d301c7223 */ /* 0x040fe2000000001c */
[----:B------:R-:W-:Y:S01]  /*7c10*/  F2FP.F16.F32.PACK_AB R18, R21, R20 ;  /* 0x000000141512723e */ /* 0x000fe200000000ff */
[C---:B------:R-:W-:Y:S01]  /*7c20*/  FFMA R29, R48.reuse, R78, R29 ;  /* 0x0000004e301d7223 */ /* 0x040fe2000000001d */
[----:B------:R-:W-:Y:S01]  /*7c30*/  F2FP.F16.F32.PACK_AB R19, R27, R26 ;  /* 0x0000001a1b13723e */ /* 0x000fe200000000ff */
[C---:B------:R-:W-:Y:S01]  /*7c40*/  FFMA R34, R48.reuse, R79, R34 ;  /* 0x0000004f30227223 */ /* 0x040fe20000000022 */
[----:B------:R-:W-:Y:S01]  /*7c50*/  FFMA R2, R48, R80, R2 ;  /* 0x0000005030027223 */ /* 0x000fe20000000002 */
[----:B------:R-:W-:Y:S02]  /*7c60*/  F2FP.F16.F32.PACK_AB R24, R25, R24 ;  /* 0x000000181918723e */ /* 0x000fe400000000ff */
[----:B------:R1:W-:Y:S01]  /*7c70*/  STS.128 [R118+0x20], R16 ;  /* 0x0000201076007388 */ /* 0x0003e20000000c00 */
[----:B------:R-:W-:Y:S02]  /*7c80*/  F2FP.F16.F32.PACK_AB R25, R31, R30 ;  /* 0x0000001e1f19723e */ /* 0x000fe400000000ff */
[----:B------:R-:W-:Y:S02]  /*7c90*/  F2FP.F16.F32.PACK_AB R26, R29, R28 ;  /* 0x0000001c1d1a723e */ /* 0x000fe400000000ff */
[----:B------:R-:W-:Y:S02]  /*7ca0*/  F2FP.F16.F32.PACK_AB R27, R2, R34 ;  /* 0x00000022021b723e */ /* 0x000fe400000000ff */
[----:B------:R-:W-:Y:S05]  /*7cb0*/  IADD3 R0, PT, PT, R109, R119, RZ ;  /* 0x000000776d007210 */ /* 0x000fea0007ffe0ff */
[----:B------:R1:W-:Y:S01]  /*7cc0*/  STS.128 [R0+0x10], R24 ;  /* 0x0000101800007388 */ /* 0x0003e20000000c00 */
[----:B------:R-:W-:Y:S01]  /*7cd0*/  @!PT LDS RZ, [RZ] ;  /* 0x00000000fffff984 */ /* 0x000fe20000000800 */
[----:B------:R-:W-:Y:S01]  /*7ce0*/  @!PT LDS RZ, [RZ] ;  /* 0x00000000fffff984 */ /* 0x000fe20000000800 */
[----:B------:R-:W-:Y:S01]  /*7cf0*/  @!PT LDS RZ, [RZ] ;  /* 0x00000000fffff984 */ /* 0x000fe20000000800 */
[----:B------:R-:W-:Y:S01]  /*7d00*/  @!PT LDS RZ, [RZ] ;  /* 0x00000000fffff984 */ /* 0x000fe20000000800 */
[----:B------:R2:W-:Y:S07]  /*7d10*/  MEMBAR.ALL.CTA ;  /* 0x0000000000007992 */ /* 0x0005ee0000008000 */
[----:B--2---:R-:W2:Y:S02]  /*7d20*/  FENCE.VIEW.ASYNC.S ;  /* 0x00000000000073c6 */ /* 0x004ea40000000000 */
[----:B--2---:R-:W-:Y:S06]  /*7d30*/  BAR.SYNC.DEFER_BLOCKING 0x1, 0x80 ;  /* 0x0042000000007b1d */ /* 0x004fec0000010000 */
[----:B------:R-:W-:Y:S05]  /*7d40*/  @P0 BRA `(.L_x_132) ;  /* 0x0000000000200947 */ /* 0x000fea0003800000 */
[----:B------:R-:W-:Y:S02]  /*7d50*/  UIADD3 UR10, UP0, UPT, UR54, 0x680, URZ ;  /* 0x00000680360a7890 */ /* 0x000fe4000ff1e0ff */
[----:B------:R-:W-:Y:S02]  /*7d60*/  UIADD3 UR5, UPT, UPT, UR41, 0x20, URZ ;  /* 0x0000002029057890 */ /* 0x000fe4000fffe0ff */
[----:B------:R-:W-:Y:S02]  /*7d70*/  UIADD3 UR4, UPT, UPT, UR48, 0x200, UR8 ;  /* 0x0000020030047890 */ /* 0x000fe4000fffe008 */
[----:B------:R-:W-:Y:S01]  /*7d80*/  UIADD3.X UR11, UPT, UPT, URZ, UR55, URZ, UP0, !UPT ;  /* 0x00000037ff0b7290 */ /* 0x000fe200087fe4ff */
[----:B------:R-:W-:Y:S01]  /*7d90*/  UMOV UR6, UR42 ;  /* 0x0000002a00067c82 */ /* 0x000fe20008000000 */
[----:B------:R-:W-:Y:S07]  /*7da0*/  UMOV UR7, UR36 ;  /* 0x0000002400077c82 */ /* 0x000fee0008000000 */
[----:B------:R2:W-:Y:S02]  /*7db0*/  UTMASTG.3D [UR4], [UR10] ;  /* 0x000000040a0073b5 */ /* 0x0005e40008010000 */
[----:B--2---:R0:W-:Y:S02]  /*7dc0*/  UTMACMDFLUSH ;  /* 0x00000000000079b7 */ /* 0x0041e40000000000 */
.L_x_132:
[----:B------:R-:W-:Y:S05]  /*7dd0*/  BSYNC.RECONVERGENT B0 ;  /* 0x0000000000007941 */ /* 0x000fea0003800200 */
.L_x_131:
[----:B------:R-:W-:Y:S01]  /*7de0*/  UIADD3 UR43, UPT, UPT, UR43, 0x1, URZ ;  /* 0x000000012b2b7890 */ /* 0x000fe2000fffe0ff */
[----:B------:R-:W-:Y:S03]  /*7df0*/  BSSY.RECONVERGENT B0, `(.L_x_133) ;  /* 0x0000008000007945 */ /* 0x000fe60003800200 */
[----:B------:R-:W-:Y:S04]  /*7e00*/  UISETP.NE.AND UP0, UPT, UR43, 0x3, UPT ;  /* 0x000000032b00788c */ /* 0x000fe8000bf05270 */
[----:B------:R-:W-:Y:S02]  /*7e10*/  UISETP.EQ.XOR UP1, UPT, UR40, 0x3, !UP0 ;  /* 0x000000032800788c */ /* 0x000fe4000c722a70 */
[----:B------:R-:W-:Y:S02]  /*7e20*/  USEL UR56, UR43, URZ, UP0 ;  /* 0x000000ff2b387287 */ /* 0x000fe40008000000 */
[----:B------:R-:W-:Y:S04]  /*7e30*/  USEL UR4, URZ, 0x1, !UP1 ;  /* 0x00000001ff047887 */ /* 0x000fe8000c800000 */
[----:B------:R-:W-:Y:S01]  /*7e40*/  ULOP3.LUT UR52, UR52, UR4, URZ, 0x3c, !UPT ;  /* 0x0000000434347292 */ /* 0x000fe2000f8e3cff */
[----:B------:R-:W-:Y:S11]  /*7e50*/  @P0 BRA `(.L_x_134) ;  /* 0x0000000000040947 */ /* 0x000ff60003800000 */
[----:B------:R-:W-:Y:S04]  /*7e60*/  DEPBAR.LE SB0, 0x1 ;  /* 0x000080400000791a */ /* 0x000fe80000000000 */
.L_x_134:
[----:B------:R-:W-:Y:S05]  /*7e70*/  BSYNC.RECONVERGENT B0 ;  /* 0x0000000000007941 */ /* 0x000fea0003800200 */
.L_x_133:
[----:B------:R-:W-:Y:S01]  /*7e80*/  BAR.SYNC.DEFER_BLOCKING 0x1, 0x80 ;  /* 0x0042000000007b1d */ /* 0x000fe20000010000 */
[----:B------:R-:W-:Y:S01]  /*7e90*/  UISETP.NE.AND UP0, UPT, UR51, -0x2, UPT ;  /* 0xfffffffe3300788c */ /* 0x000fe2000bf05270 */
[----:B------:R-:W-:Y:S08]  /*7ea0*/  IADD3 R84, PT, PT, R84, 0x1, RZ ;  /* 0x0000000154547810 */ /* 0x000ff00007ffe0ff */
[----:B------:R-:W-:Y:S05]  /*7eb0*/  BRA.U !UP0, `(.L_x_135) ;  /* 0x0000000108287547 */ /* 0x000fea000b800000 */
[----:B------:R-:W-:Y:S01]  /*7ec0*/  ISETP.NE.AND P0, PT, R115, RZ, PT ;  /* 0x000000ff7300720c */ /* 0x000fe20003f05270 */
[----:B------:R-:W-:Y:S01]  /*7ed0*/  IMAD.U32 R2, RZ, RZ, UR50 ;  /* 0x00000032ff027e24 */ /* 0x000fe2000f8e00ff */
[----:B------:R-:W-:Y:S01]  /*7ee0*/  UIADD3 UR50, UPT, UPT, UR50, 0x1, URZ ;  /* 0x0000000132327890 */ /* 0x000fe2000fffe0ff */
[----:B-1----:R-:W-:Y:S03]  /*7ef0*/  IMAD.U32 R0, RZ, RZ, UR37 ;  /* 0x00000025ff007e24 */ /* 0x002fe6000f8e00ff */
[----:B------:R-:W-:Y:S04]  /*7f00*/  UISETP.NE.AND UP0, UPT, UR50, 0x3, UPT ;  /* 0x000000033200788c */ /* 0x000fe8000bf05270 */
[----:B------:R-:W-:Y:S03]  /*7f10*/  USEL UR50, UR50, URZ, UP0 ;  /* 0x000000ff32327287 */ /* 0x000fe60008000000 */
[----:B------:R-:W-:Y:S05]  /*7f20*/  @P0 LEA R2, R2, UR48, 0x3 ;  /* 0x0000003002020c11 */ /* 0x000fea000f8e18ff */
[----:B------:R-:W-:Y:S05]  /*7f30*/  @P0 VIADD R2, R2, 0xb8 ;  /* 0x000000b802020836 */ /* 0x000fea0000000000 */
[----:B------:R-:W-:Y:S04]  /*7f40*/  @P0 PRMT R0, R0, 0x654, R2 ;  /* 0x0000065400000816 */ /* 0x000fe80000000002 */
[----:B------:R2:W-:Y:S03]  /*7f50*/  @P0 SYNCS.ARRIVE.TRANS64.RED.A1T0 RZ, [R0+URZ], RZ ;  /* 0x000000ff00ff09a7 */ /* 0x0005e600081004ff */
.L_x_135:
[----:B------:R-:W-:Y:S01]  /*7f60*/  ISETP.NE.AND P2, PT, R113, RZ, PT ;  /* 0x000000ff7100720c */ /* 0x000fe20003f45270 */
[----:B------:R-:W-:Y:S01]  /*7f70*/  UIADD3 UR51, UPT, UPT, UR51, 0x2, URZ ;  /* 0x0000000233337890 */ /* 0x000fe2000fffe0ff */
[----:B------:R-:W-:Y:S01]  /*7f80*/  ISETP.NE.AND P0, PT, R114, 0x2, PT ;  /* 0x000000027200780c */ /* 0x000fe20003f05270 */
[----:B------:R-:W-:Y:S01]  /*7f90*/  IMAD.IADD R15, R45, 0x1, R96 ;  /* 0x000000012d0f7824 */ /* 0x000fe200078e0260 */
[----:B------:R-:W-:Y:S01]  /*7fa0*/  ISETP.NE.AND P1, PT, R84, 0x4, PT ;  /* 0x000000045400780c */ /* 0x000fe20003f25270 */
[----:B------:R-:W-:Y:S01]  /*7fb0*/  IMAD.IADD R14, R46, 0x1, R97 ;  /* 0x000000012e0e7824 */ /* 0x000fe200078e0261 */
[----:B------:R-:W-:Y:S02]  /*7fc0*/  SEL R2, RZ, 0x1, P0 ;  /* 0x00000001ff027807 */ /* 0x000fe40000000000 */
[----:B-12---:R-:W-:Y:S02]  /*7fd0*/  SEL R0, RZ, 0x1, P1 ;  /* 0x00000001ff007807 */ /* 0x006fe40000800000 */
[----:B------:R-:W-:Y:S02]  /*7fe0*/  LOP3.LUT R107, R107, R2, RZ, 0x3c, !PT ;  /* 0x000000026b6b7212 */ /* 0x000fe400078e3cff */
[----:B------:R-:W-:Y:S02]  /*7ff0*/  LOP3.LUT R108, R108, R0, RZ, 0x3c, !PT ;  /* 0x000000006c6c7212 */ /* 0x000fe400078e3cff */
[----:B------:R-:W-:Y:S02]  /*8000*/  @P2 R2UR UR36, R106 ;  /* 0x000000006a2422ca */ /* 0x000fe400000e0000 */
[----:B------:R-:W-:Y:S02]  /*8010*/  SEL R114, R114, RZ, P0 ;  /* 0x000000ff72727207 */ /* 0x000fe40000000000 */
[----:B------:R-:W-:Y:S01]  /*8020*/  SEL R84, R84, RZ, P1 ;  /* 0x000000ff54547207 */ /* 0x000fe20000800000 */
[----:B------:R-:W-:Y:S10]  /*8030*/  @P2 BRA `(.L_x_136) ;  /* 0xffffffd400c02947 */ /* 0x000ff4000383ffff */
[----:B------:R-:W1:Y:S01]  /*8040*/  LDCU.64 UR6, c[0x0][0x888] ;  /* 0x00011100ff0677ac */ /* 0x000e620008000a00 */
[----:B------:R-:W2:Y:S01]  /*8050*/  LDCU.64 UR4, c[0x0][0x890] ;  /* 0x00011200ff0477ac */ /* 0x000ea20008000a00 */
[----:B-1----:R-:W-:Y:S02]  /*8060*/  ISETP.NE.U32.AND P2, PT, RZ, UR6, PT ;  /* 0x00000006ff007c0c */ /* 0x002fe4000bf45070 */
[----:B--2---:R-:W-:Y:S02]  /*8070*/  ISETP.NE.U32.AND P1, PT, RZ, UR4, PT ;  /* 0x00000004ff007c0c */ /* 0x004fe4000bf25070 */
[----:B------:R-:W-:Y:S02]  /*8080*/  ISETP.NE.AND.EX P2, PT, RZ, UR7, PT, P2 ;  /* 0x00000007ff007c0c */ /* 0x000fe4000bf45320 */
[----:B------:R-:W-:-:S13]  /*8090*/  ISETP.NE.AND.EX P0, PT, RZ, UR5, PT, P1 ;  /* 0x00000005ff007c0c */ /* 0x000fda000bf05310 */
[----:B------:R-:W-:Y:S05]  /*80a0*/  @P2 BRA P0, `(.L_x_137) ;  /* 0x00000000003c2947 */ /* 0x000fea0000000000 */
[----:B------:R-:W-:-:S13]  /*80b0*/  ISETP.NE.AND.EX P1, PT, RZ, UR5, PT, P1 ;  /* 0x00000005ff007c0c */ /* 0x000fda000bf25310 */
[----:B------:R-:W-:Y:S05]  /*80c0*/  @P1 BRA `(.L_x_138) ;  /* 0x00000000000c1947 */ /* 0x000fea0003800000 */
[----:B------:R-:W-:-:S13]  /*80d0*/  FSETP.NEU.AND P0, PT, R48, RZ, PT ;  /* 0x000000ff3000720b */ /* 0x000fda0003f0d000 */
[----:B------:R-:W-:Y:S05]  /*80e0*/  @!P0 EXIT ;  /* 0x000000000000894d */ /* 0x000fea0003800000 */
[----:B------:R-:W-:Y:S05]  /*80f0*/  BRA `(.L_x_137) ;  /* 0x0000000000287947 */ /* 0x000fea0003800000 */
.L_x_138:
[----:B------:R-:W-:Y:S01]  /*8100*/  ISETP.NE.AND P0, PT, R117, RZ, PT ;  /* 0x000000ff7500720c */ /* 0x000fe20003f05270 */
[----:B------:R-:W-:-:S12]  /*8110*/  BSSY.RECONVERGENT B0, `(.L_x_137) ;  /* 0x0000008000007945 */ /* 0x000fd80003800200 */
[----:B------:R-:W-:Y:S05]  /*8120*/  @P0 BRA `(.L_x_139) ;  /* 0x0000000000100947 */ /* 0x000fea0003800000 */
[----:B------:R-:W-:-:S04]  /*8130*/  ISETP.NE.U32.AND P0, PT, RZ, UR6, PT ;  /* 0x00000006ff007c0c */ /* 0x000fc8000bf05070 */
[----:B------:R-:W-:-:S13]  /*8140*/  ISETP.NE.AND.EX P0, PT, RZ, UR7, PT, P0 ;  /* 0x00000007ff007c0c */ /* 0x000fda000bf05300 */
[----:B------:R-:W-:Y:S05]  /*8150*/  @!P0 EXIT ;  /* 0x000000000000894d */ /* 0x000fea0003800000 */
[----:B------:R-:W-:Y:S05]  /*8160*/  BRA `(.L_x_140) ;  /* 0x0000000000087947 */ /* 0x000fea0003800000 */
.L_x_139:
[----:B------:R-:W-:-:S13]  /*8170*/  FSETP.NEU.AND P0, PT, R48, RZ, PT ;  /* 0x000000ff3000720b */ /* 0x000fda0003f0d000 */
[----:B------:R-:W-:Y:S05]  /*8180*/  @!P0 EXIT ;  /* 0x000000000000894d */ /* 0x000fea0003800000 */
.L_x_140:
[----:B------:R-:W-:Y:S05]  /*8190*/  BSYNC.RECONVERGENT B0 ;  /* 0x0000000000007941 */ /* 0x000fea0003800200 */
.L_x_137:
[----:B------:R-:W-:Y:S01]  /*81a0*/  ULEA UR4, UR50, UR48, 0x3 ;  /* 0x0000003032047291 */ /* 0x000fe2000f8e18ff */
[----:B------:R-:W-:-:S04]  /*81b0*/  DEPBAR.LE SB0, 0x0 ;  /* 0x000080000000791a */ /* 0x000fc80000000000 */
[----:B------:R-:W-:-:S04]  /*81c0*/  UIADD3 UR4, UPT, UPT, UR4, 0xb8, URZ ;  /* 0x000000b804047890 */ /* 0x000fc8000fffe0ff */
[----:B------:R-:W-:-:S09]  /*81d0*/  UPRMT UR4, UR37, 0x654, UR4 ;  /* 0x0000065425047896 */ /* 0x000fd20008000004 */
[----:B------:R-:W-:Y:S01]  /*81e0*/  SYNCS.ARRIVE.TRANS64.RED.A1T0 RZ, [UR4], RZ ;  /* 0x000000ffffff79a7 */ /* 0x000fe20008100404 */
[----:B------:R-:W-:Y:S05]  /*81f0*/  EXIT ;  /* 0x000000000000794d */ /* 0x000fea0003800000 */
.L_x_25:
[----:B--2---:R2:W4:Y:S02]  /*8200*/  SYNCS.PHASECHK.TRANS64.TRYWAIT P0, [R2+URZ+0x150], R3 ;  /* 0x00015003020075a7 */ /* 0x00452400080011ff */
[----:B----4-:R-:W-:Y:S05]  /*8210*/  @!P0 NANOSLEEP.SYNCS 0x989680 ;  /* 0x009896800000895d */ /* 0x010fea0003900000 */
[----:B------:R-:W4:Y:S02]  /*8220*/  @!P0 SYNCS.PHASECHK.TRANS64 P0, [R2+URZ+0x150], R3 ;  /* 0x00015003020085a7 */ /* 0x000f2400080010ff */
[----:B----4-:R-:W-:Y:S05]  /*8230*/  @!P0 BRA `(.L_x_25) ;  /* 0xfffffffc00f08947 */ /* 0x010fea000383ffff */
[----:B------:R-:W-:Y:S05]  /*8240*/  BRA `(.L_x_141) ;  /* 0xffffff9400a07947 */ /* 0x000fea000383ffff */
.L_x_28:
[----:B------:R-:W-:-:S07]  /*8250*/  MOV R2, UR33 ;  /* 0x0000002100027c02 */ /* 0x000fce0008000f00 */
.L_x_142:
[----:B-1----:R1:W2:Y:S02]  /*8260*/  SYNCS.PHASECHK.TRANS64.TRYWAIT P0, [R2+URZ+0x50], R4 ;  /* 0x00005004020075a7 */ /* 0x0022a400080011ff */
[----:B--2---:R-:W-:Y:S05]  /*8270*/  @!P0 NANOSLEEP.SYNCS 0x989680 ;  /* 0x009896800000895d */ /* 0x004fea0003900000 */
[----:B------:R-:W2:Y:S02]  /*8280*/  @!P0 SYNCS.PHASECHK.TRANS64 P0, [R2+URZ+0x50], R4 ;  /* 0x00005004020085a7 */ /* 0x000ea400080010ff */
[----:B--2---:R-:W-:Y:S05]  /*8290*/  @!P0 BRA `(.L_x_142) ;  /* 0xfffffffc00f08947 */ /* 0x004fea000383ffff */
[----:B------:R-:W-:Y:S05]  /*82a0*/  BRA `(.L_x_27) ;  /* 0xffffff9800087947 */ /* 0x000fea000383ffff */
.L_x_35:
[----:B-1----:R-:W-:-:S07]  /*82b0*/  MOV R2, UR17 ;  /* 0x0000001100027c02 */ /* 0x002fce0008000f00 */
.L_x_143:
[----:B-1----:R1:W2:Y:S02]  /*82c0*/  SYNCS.PHASECHK.TRANS64.TRYWAIT P0, [R2+URZ+0x50], R4 ;  /* 0x00005004020075a7 */ /* 0x0022a400080011ff */
[----:B--2---:R-:W-:Y:S05]  /*82d0*/  @!P0 NANOSLEEP.SYNCS 0x989680 ;  /* 0x009896800000895d */ /* 0x004fea0003900000 */
[----:B------:R-:W2:Y:S02]  /*82e0*/  @!P0 SYNCS.PHASECHK.TRANS64 P0, [R2+URZ+0x50], R4 ;  /* 0x00005004020085a7 */ /* 0x000ea400080010ff */
[----:B--2---:R-:W-:Y:S05]  /*82f0*/  @!P0 BRA `(.L_x_143) ;  /* 0xfffffffc00f08947 */ /* 0x004fea000383ffff */
[----:B------:R-:W-:Y:S05]  /*8300*/  BRA `(.L_x_34) ;  /* 0xffffff9800c47947 */ /* 0x000fea000383ffff */
.L_x_40:
[----:B-1----:R1:W2:Y:S02]  /*8310*/  SYNCS.PHASECHK.TRANS64.TRYWAIT P0, [R2+URZ+0xe0], R3 ;  /* 0x0000e003020075a7 */ /* 0x0022a400080011ff */
[----:B--2---:R-:W-:Y:S05]  /*8320*/  @!P0 NANOSLEEP.SYNCS 0x989680 ;  /* 0x009896800000895d */ /* 0x004fea0003900000 */
[----:B------:R-:W2:Y:S02]  /*8330*/  @!P0 SYNCS.PHASECHK.TRANS64 P0, [R2+URZ+0xe0], R3 ;  /* 0x0000e003020085a7 */ /* 0x000ea400080010ff */
[----:B--2---:R-:W-:Y:S05]  /*8340*/  @!P0 BRA `(.L_x_40) ;  /* 0xfffffffc00f08947 */ /* 0x004fea000383ffff */
[----:B------:R-:W-:Y:S05]  /*8350*/  BRA `(.L_x_144) ;  /* 0xffffff9c00687947 */ /* 0x000fea000383ffff */
.L_x_44:
[----:B---3--:R-:W-:-:S07]  /*8360*/  MOV R0, UR5 ;  /* 0x0000000500007c02 */ /* 0x008fce0008000f00 */
.L_x_145:
[----:B-1----:R1:W2:Y:S02]  /*8370*/  SYNCS.PHASECHK.TRANS64.TRYWAIT P0, [R0+URZ], R2 ;  /* 0x00000002000075a7 */ /* 0x0022a400080011ff */
[----:B--2---:R-:W-:Y:S05]  /*8380*/  @!P0 NANOSLEEP.SYNCS 0x989680 ;  /* 0x009896800000895d */ /* 0x004fea0003900000 */
[----:B------:R-:W2:Y:S02]  /*8390*/  @!P0 SYNCS.PHASECHK.TRANS64 P0, [R0+URZ], R2 ;  /* 0x00000002000085a7 */ /* 0x000ea400080010ff */
[----:B--2---:R-:W-:Y:S05]  /*83a0*/  @!P0 BRA `(.L_x_145) ;  /* 0xfffffffc00f08947 */ /* 0x004fea000383ffff */
[----:B------:R-:W-:Y:S05]  /*83b0*/  BRA `(.L_x_146) ;  /* 0xffffffa000d87947 */ /* 0x000fea000383ffff */
.L_x_45:
[----:B---3--:R-:W-:-:S07]  /*83c0*/  MOV R0, UR5 ;  /* 0x0000000500007c02 */ /* 0x008fce0008000f00 */
.L_x_147:
[----:B-1----:R1:W2:Y:S02]  /*83d0*/  SYNCS.PHASECHK.TRANS64.TRYWAIT P0, [R0+URZ], R3 ;  /* 0x00000003000075a7 */ /* 0x0022a400080011ff */
[----:B--2---:R-:W-:Y:S05]  /*83e0*/  @!P0 NANOSLEEP.SYNCS 0x989680 ;  /* 0x009896800000895d */ /* 0x004fea0003900000 */
[----:B------:R-:W2:Y:S02]  /*83f0*/  @!P0 SYNCS.PHASECHK.TRANS64 P0, [R0+URZ], R3 ;  /* 0x00000003000085a7 */ /* 0x000ea400080010ff */
[----:B--2---:R-:W-:Y:S05]  /*8400*/  @!P0 BRA `(.L_x_147) ;  /* 0xfffffffc00f08947 */ /* 0x004fea000383ffff */
[----:B------:R-:W-:Y:S05]  /*8410*/  BRA `(.L_x_148) ;  /* 0xffffffa000e47947 */ /* 0x000fea000383ffff */
.L_x_46:
[----:B---3--:R-:W-:-:S07]  /*8420*/  MOV R0, UR5 ;  /* 0x0000000500007c02 */ /* 0x008fce0008000f00 */
.L_x_149:
[----:B-1----:R1:W2:Y:S02]  /*8430*/  SYNCS.PHASECHK.TRANS64.TRYWAIT P0, [R0+URZ], R3 ;  /* 0x00000003000075a7 */ /* 0x0022a400080011ff */
[----:B--2---:R-:W-:Y:S05]  /*8440*/  @!P0 NANOSLEEP.SYNCS 0x989680 ;  /* 0x009896800000895d */ /* 0x004fea0003900000 */
[----:B------:R-:W2:Y:S02]  /*8450*/  @!P0 SYNCS.PHASECHK.TRANS64 P0, [R0+URZ], R3 ;  /* 0x00000003000085a7 */ /* 0x000ea400080010ff */
[----:B--2---:R-:W-:Y:S05]  /*8460*/  @!P0 BRA `(.L_x_149) ;  /* 0xfffffffc00f08947 */ /* 0x004fea000383ffff */
[----:B------:R-:W-:Y:S05]  /*8470*/  BRA `(.L_x_150) ;  /* 0xffffffa000f07947 */ /* 0x000fea000383ffff */
.L_x_47:
[----:B---3--:R-:W-:-:S07]  /*8480*/  MOV R0, UR5 ;  /* 0x0000000500007c02 */ /* 0x008fce0008000f00 */
.L_x_151:
[----:B-1----:R1:W2:Y:S02]  /*8490*/  SYNCS.PHASECHK.TRANS64.TRYWAIT P0, [R0+URZ], R3 ;  /* 0x00000003000075a7 */ /* 0x0022a400080011ff */
[----:B--2---:R-:W-:Y:S05]  /*84a0*/  @!P0 NANOSLEEP.SYNCS 0x989680 ;  /* 0x009896800000895d */ /* 0x004fea0003900000 */
[----:B------:R-:W2:Y:S02]  /*84b0*/  @!P0 SYNCS.PHASECHK.TRANS64 P0, [R0+URZ], R3 ;  /* 0x00000003000085a7 */ /* 0x000ea400080010ff */
[----:B--2---:R-:W-:Y:S05]  /*84c0*/  @!P0 BRA `(.L_x_151) ;  /* 0xfffffffc00f08947 */ /* 0x004fea000383ffff */
[----:B------:R-:W-:Y:S05]  /*84d0*/  BRA `(.L_x_152) ;  /* 0xffffffa000fc7947 */ /* 0x000fea000383ffff */
.L_x_48:
[----:B---3--:R-:W-:-:S07]  /*84e0*/  MOV R0, UR5 ;  /* 0x0000000500007c02 */ /* 0x008fce0008000f00 */
.L_x_153:
[----:B-1----:R1:W2:Y:S02]  /*84f0*/  SYNCS.PHASECHK.TRANS64.TRYWAIT P0, [R0+URZ], R3 ;  /* 0x00000003000075a7 */ /* 0x0022a400080011ff */
[----:B--2---:R-:W-:Y:S05]  /*8500*/  @!P0 NANOSLEEP.SYNCS 0x989680 ;  /* 0x009896800000895d */ /* 0x004fea0003900000 */
[----:B------:R-:W2:Y:S02]  /*8510*/  @!P0 SYNCS.PHASECHK.TRANS64 P0, [R0+URZ], R3 ;  /* 0x00000003000085a7 */ /* 0x000ea400080010ff */
[----:B--2---:R-:W-:Y:S05]  /*8520*/  @!P0 BRA `(.L_x_153) ;  /* 0xfffffffc00f08947 */ /* 0x004fea000383ffff */
[----:B------:R-:W-:Y:S05]  /*8530*/  BRA `(.L_x_154) ;  /* 0xffffffa400087947 */ /* 0x000fea000383ffff */
.L_x_49:
[----:B---3--:R-:W-:-:S07]  /*8540*/  MOV R0, UR5 ;  /* 0x0000000500007c02 */ /* 0x008fce0008000f00 */
.L_x_155:
[----:B-1----:R1:W2:Y:S02]  /*8550*/  SYNCS.PHASECHK.TRANS64.TRYWAIT P0, [R0+URZ], R3 ;  /* 0x00000003000075a7 */ /* 0x0022a400080011ff */
[----:B--2---:R-:W-:Y:S05]  /*8560*/  @!P0 NANOSLEEP.SYNCS 0x989680 ;  /* 0x009896800000895d */ /* 0x004fea0003900000 */
[----:B------:R-:W2:Y:S02]  /*8570*/  @!P0 SYNCS.PHASECHK.TRANS64 P0, [R0+URZ], R3 ;  /* 0x00000003000085a7 */ /* 0x000ea400080010ff */
[----:B--2---:R-:W-:Y:S05]  /*8580*/  @!P0 BRA `(.L_x_155) ;  /* 0xfffffffc00f08947 */ /* 0x004fea000383ffff */
[----:B------:R-:W-:Y:S05]  /*8590*/  BRA `(.L_x_156) ;  /* 0xffffffa400147947 */ /* 0x000fea000383ffff */
.L_x_50:
[----:B---3--:R-:W-:-:S07]  /*85a0*/  MOV R0, UR5 ;  /* 0x0000000500007c02 */ /* 0x008fce0008000f00 */
.L_x_157:
[----:B-1----:R1:W2:Y:S02]  /*85b0*/  SYNCS.PHASECHK.TRANS64.TRYWAIT P0, [R0+URZ], R3 ;  /* 0x00000003000075a7 */ /* 0x0022a400080011ff */
[----:B--2---:R-:W-:Y:S05]  /*85c0*/  @!P0 NANOSLEEP.SYNCS 0x989680 ;  /* 0x009896800000895d */ /* 0x004fea0003900000 */
[----:B------:R-:W2:Y:S02]  /*85d0*/  @!P0 SYNCS.PHASECHK.TRANS64 P0, [R0+URZ], R3 ;  /* 0x00000003000085a7 */ /* 0x000ea400080010ff */
[----:B--2---:R-:W-:Y:S05]  /*85e0*/  @!P0 BRA `(.L_x_157) ;  /* 0xfffffffc00f08947 */ /* 0x004fea000383ffff */
[----:B------:R-:W-:Y:S05]  /*85f0*/  BRA `(.L_x_158) ;  /* 0xffffffa400207947 */ /* 0x000fea000383ffff */
.L_x_51:
[----:B---3--:R-:W-:-:S07]  /*8600*/  MOV R0, UR5 ;  /* 0x0000000500007c02 */ /* 0x008fce0008000f00 */
.L_x_159:
[----:B-1----:R1:W2:Y:S02]  /*8610*/  SYNCS.PHASECHK.TRANS64.TRYWAIT P0, [R0+URZ], R3 ;  /* 0x00000003000075a7 */ /* 0x0022a400080011ff */
[----:B--2---:R-:W-:Y:S05]  /*8620*/  @!P0 NANOSLEEP.SYNCS 0x989680 ;  /* 0x009896800000895d */ /* 0x004fea0003900000 */
[----:B------:R-:W2:Y:S02]  /*8630*/  @!P0 SYNCS.PHASECHK.TRANS64 P0, [R0+URZ], R3 ;  /* 0x00000003000085a7 */ /* 0x000ea400080010ff */
[----:B--2---:R-:W-:Y:S05]  /*8640*/  @!P0 BRA `(.L_x_159) ;  /* 0xfffffffc00f08947 */ /* 0x004fea000383ffff */
[----:B------:R-:W-:Y:S05]  /*8650*/  BRA `(.L_x_160) ;  /* 0xffffffa4002c7947 */ /* 0x000fea000383ffff */
.L_x_52:
[----:B---3--:R-:W-:-:S07]  /*8660*/  MOV R0, UR5 ;  /* 0x0000000500007c02 */ /* 0x008fce0008000f00 */
.L_x_161:
[----:B-1----:R1:W2:Y:S02]  /*8670*/  SYNCS.PHASECHK.TRANS64.TRYWAIT P0, [R0+URZ], R3 ;  /* 0x00000003000075a7 */ /* 0x0022a400080011ff */
[----:B--2---:R-:W-:Y:S05]  /*8680*/  @!P0 NANOSLEEP.SYNCS 0x989680 ;  /* 0x009896800000895d */ /* 0x004fea0003900000 */
[----:B------:R-:W2:Y:S02]  /*8690*/  @!P0 SYNCS.PHASECHK.TRANS64 P0, [R0+URZ], R3 ;  /* 0x00000003000085a7 */ /* 0x000ea400080010ff */
[----:B--2---:R-:W-:Y:S05]  /*86a0*/  @!P0 BRA `(.L_x_161) ;  /* 0xfffffffc00f08947 */ /* 0x004fea000383ffff */
[----:B------:R-:W-:Y:S05]  /*86b0*/  BRA `(.L_x_162) ;  /* 0xffffffa400387947 */ /* 0x000fea000383ffff */
.L_x_55:
[----:B-1----:R1:W2:Y:S02]  /*86c0*/  SYNCS.PHASECHK.TRANS64.TRYWAIT P0, [R0+URZ+0x140], R4 ;  /* 0x00014004000075a7 */ /* 0x0022a400080011ff */
[----:B--2---:R-:W-:Y:S05]  /*86d0*/  @!P0 NANOSLEEP.SYNCS 0x989680 ;  /* 0x009896800000895d */ /* 0x004fea0003900000 */
[----:B------:R-:W2:Y:S02]  /*86e0*/  @!P0 SYNCS.PHASECHK.TRANS64 P0, [R0+URZ+0x140], R4 ;  /* 0x00014004000085a7 */ /* 0x000ea400080010ff */
[----:B--2---:R-:W-:Y:S05]  /*86f0*/  @!P0 BRA `(.L_x_55) ;  /* 0xfffffffc00f08947 */ /* 0x004fea000383ffff */
[----:B------:R-:W-:Y:S05]  /*8700*/  BRA `(.L_x_163) ;  /* 0xffffffa400947947 */ /* 0x000fea000383ffff */
.L_x_56:
[----:B------:R-:W-:-:S07]  /*8710*/  MOV R0, UR5 ;  /* 0x0000000500007c02 */ /* 0x000fce0008000f00 */
.L_x_164:
[----:B-1----:R1:W2:Y:S02]  /*8720*/  SYNCS.PHASECHK.TRANS64.TRYWAIT P0, [R0+URZ+0xf0], R5 ;  /* 0x0000f005000075a7 */ /* 0x0022a400080011ff */
[----:B--2---:R-:W-:Y:S05]  /*8730*/  @!P0 NANOSLEEP.SYNCS 0x989680 ;  /* 0x009896800000895d */ /* 0x004fea0003900000 */
[----:B------:R-:W2:Y:S02]  /*8740*/  @!P0 SYNCS.PHASECHK.TRANS64 P0, [R0+URZ+0xf0], R5 ;  /* 0x0000f005000085a7 */ /* 0x000ea400080010ff */
[----:B--2---:R-:W-:Y:S05]  /*8750*/  @!P0 BRA `(.L_x_164) ;  /* 0xfffffffc00f08947 */ /* 0x004fea000383ffff */
[----:B------:R-:W-:Y:S05]  /*8760*/  BRA `(.L_x_165) ;  /* 0xffffffa400a47947 */ /* 0x000fea000383ffff */
.L_x_57:
[----:B-1----:R1:W2:Y:S02]  /*8770*/  SYNCS.PHASECHK.TRANS64.TRYWAIT P1, [R0+URZ+0xe0], R4 ;  /* 0x0000e004000075a7 */ /* 0x0022a400080211ff */
[----:B--2---:R-:W-:Y:S05]  /*8780*/  @!P1 NANOSLEEP.SYNCS 0x989680 ;  /* 0x009896800000995d */ /* 0x004fea0003900000 */
[----:B------:R-:W2:Y:S02]  /*8790*/  @!P1 SYNCS.PHASECHK.TRANS64 P1, [R0+URZ+0xe0], R4 ;  /* 0x0000e004000095a7 */ /* 0x000ea400080210ff */
[----:B--2---:R-:W-:Y:S05]  /*87a0*/  @!P1 BRA `(.L_x_57) ;  /* 0xfffffffc00f09947 */ /* 0x004fea000383ffff */
[----:B------:R-:W-:Y:S05]  /*87b0*/  BRA `(.L_x_166) ;  /* 0xffffffa400d47947 */ /* 0x000fea000383ffff */
.L_x_60:
[----:B------:R-:W-:-:S07]  /*87c0*/  MOV R0, UR5 ;  /* 0x0000000500007c02 */ /* 0x000fce0008000f00 */
.L_x_167:
[----:B-1----:R1:W2:Y:S02]  /*87d0*/  SYNCS.PHASECHK.TRANS64.TRYWAIT P0, [R0+URZ+0xf0], R2 ;  /* 0x0000f002000075a7 */ /* 0x0022a400080011ff */
[----:B--2---:R-:W-:Y:S05]  /*87e0*/  @!P0 NANOSLEEP.SYNCS 0x989680 ;  /* 0x009896800000895d */ /* 0x004fea0003900000 */
[----:B------:R-:W2:Y:S02]  /*87f0*/  @!P0 SYNCS.PHASECHK.TRANS64 P0, [R0+URZ+0xf0], R2 ;  /* 0x0000f002000085a7 */ /* 0x000ea400080010ff */
[----:B--2---:R-:W-:Y:S05]  /*8800*/  @!P0 BRA `(.L_x_167) ;  /* 0xfffffffc00f08947 */ /* 0x004fea000383ffff */
[----:B------:R-:W-:Y:S05]  /*8810*/  BRA `(.L_x_59) ;  /* 0xffffffa800287947 */ /* 0x000fea000383ffff */
.L_x_69:
[----:B-1----:R-:W-:-:S04]  /*8820*/  MOV R4, UR6 ;  /* 0x0000000600047c02 */ /* 0x002fc80008000f00 */
[----:B------:R1:W2:Y:S03]  /*8830*/  SYNCS.PHASECHK.TRANS64.TRYWAIT P0, [R4+URZ+0x8], R5 ;  /* 0x00000805040075a7 */ /* 0x0002a600080011ff */
[----:B--2---:R-:W-:Y:S05]  /*8840*/  @!P0 NANOSLEEP.SYNCS 0x989680 ;  /* 0x009896800000895d */ /* 0x004fea0003900000 */
[----:B------:R-:W2:Y:S02]  /*8850*/  @!P0 SYNCS.PHASECHK.TRANS64 P0, [R4+URZ+0x8], R5 ;  /* 0x00000805040085a7 */ /* 0x000ea400080010ff */
[----:B--2---:R-:W-:Y:S05]  /*8860*/  @!P0 BRA `(.L_x_69) ;  /* 0xfffffffc00ec8947 */ /* 0x004fea000383ffff */
[----:B------:R-:W-:Y:S05]  /*8870*/  BRA `(.L_x_68) ;  /* 0xffffffa800dc7947 */ /* 0x000fea000383ffff */
.L_x_71:
[----:B------:R-:W-:Y:S01]  /*8880*/  BSSY B0, `(.L_x_168) ;  /* 0x0000006000007945 */ /* 0x000fe20003800000 */
[----:B------:R-:W-:-:S07]  /*8890*/  MOV R15, 0xffffffff ;  /* 0xffffffff000f7802 */ /* 0x000fce0000000f00 */
[----:B-1---5:R-:W-:Y:S05]  /*88a0*/  WARPSYNC.COLLECTIVE R15, `(.L_x_169) ;  /* 0x000000000f0c7348 */ /* 0x022fea0003c00000 */
[----:B------:R-:W-:Y:S02]  /*88b0*/  ELECT P6, UR79, PT ;  /* 0x00000000004f782f */ /* 0x000fe400038c0000 */
[----:B------:R-:W-:Y:S01]  /*88c0*/  MOV R14, UR79 ;  /* 0x0000004f000e7c02 */ /* 0x000fe20008000f00 */
[----:B-1---5:R-:W-:Y:S10]  /*88d0*/  ENDCOLLECTIVE ;  /* 0x000000000000791b */ /* 0x022ff40003800000 */
.L_x_169:
[----:B------:R-:W-:Y:S05]  /*88e0*/  BSYNC B0 ;  /* 0x0000000000007941 */ /* 0x000fea0003800000 */
.L_x_168:
[----:B------:R-:W-:Y:S05]  /*88f0*/  BRA `(.L_x_170) ;  /* 0xffffffac000c7947 */ /* 0x000fea000383ffff */
.L_x_73:
[----:B-1----:R-:W-:-:S04]  /*8900*/  MOV R2, UR6 ;  /* 0x0000000600027c02 */ /* 0x002fc80008000f00 */
[----:B------:R1:W2:Y:S03]  /*8910*/  SYNCS.PHASECHK.TRANS64.TRYWAIT P0, [R2+URZ+0x8], R3 ;  /* 0x00000803020075a7 */ /* 0x0002a600080011ff */
[----:B--2---:R-:W-:Y:S05]  /*8920*/  @!P0 NANOSLEEP.SYNCS 0x989680 ;  /* 0x009896800000895d */ /* 0x004fea0003900000 */
[----:B------:R-:W2:Y:S02]  /*8930*/  @!P0 SYNCS.PHASECHK.TRANS64 P0, [R2+URZ+0x8], R3 ;  /* 0x00000803020085a7 */ /* 0x000ea400080010ff */
[----:B--2---:R-:W-:Y:S05]  /*8940*/  @!P0 BRA `(.L_x_73) ;  /* 0xfffffffc00ec8947 */ /* 0x004fea000383ffff */
[----:B------:R-:W-:Y:S05]  /*8950*/  BRA `(.L_x_72) ;  /* 0xffffffac00107947 */ /* 0x000fea000383ffff */
.L_x_74:
[----:B-1----:R1:W2:Y:S02]  /*8960*/  SYNCS.PHASECHK.TRANS64.TRYWAIT P0, [R0+URZ+0xe0], R4 ;  /* 0x0000e004000075a7 */ /* 0x0022a400080011ff */
[----:B--2---:R-:W-:Y:S05]  /*8970*/  @!P0 NANOSLEEP.SYNCS 0x989680 ;  /* 0x009896800000895d */ /* 0x004fea0003900000 */
[----:B------:R-:W2:Y:S02]  /*8980*/  @!P0 SYNCS.PHASECHK.TRANS64 P0, [R0+URZ+0xe0], R4 ;  /* 0x0000e004000085a7 */ /* 0x000ea400080010ff */
[----:B--2---:R-:W-:Y:S05]  /*8990*/  @!P0 BRA `(.L_x_74) ;  /* 0xfffffffc00f08947 */ /* 0x004fea000383ffff */
[----:B------:R-:W-:Y:S05]  /*89a0*/  BRA `(.L_x_171) ;  /* 0xffffffac00fc7947 */ /* 0x000fea000383ffff */
.L_x_76:
[----:B------:R-:W-:-:S07]  /*89b0*/  MOV R0, UR9 ;  /* 0x0000000900007c02 */ /* 0x000fce0008000f00 */
.L_x_172:
[----:B-1----:R1:W2:Y:S02]  /*89c0*/  SYNCS.PHASECHK.TRANS64.TRYWAIT P0, [R0+URZ+0x120], R4 ;  /* 0x00012004000075a7 */ /* 0x0022a400080011ff */
[----:B--2---:R-:W-:Y:S05]  /*89d0*/  @!P0 NANOSLEEP.SYNCS 0x989680 ;  /* 0x009896800000895d */ /* 0x004fea0003900000 */
[----:B------:R-:W2:Y:S02]  /*89e0*/  @!P0 SYNCS.PHASECHK.TRANS64 P0, [R0+URZ+0x120], R4 ;  /* 0x00012004000085a7 */ /* 0x000ea400080010ff */
[----:B--2---:R-:W-:Y:S05]  /*89f0*/  @!P0 BRA `(.L_x_172) ;  /* 0xfffffffc00f08947 */ /* 0x004fea000383ffff */
[----:B------:R-:W-:Y:S05]  /*8a00*/  BRA `(.L_x_173) ;  /* 0xffffffb000487947 */ /* 0x000fea000383ffff */
.L_x_79:
[----:B------:R-:W-:Y:S07]  /*8a10*/  MOV R0, UR8 ;  /* 0x0000000800007c02 */ /* 0x000fee0008000f00 */
.L_x_174:
[----:B-1----:R1:W2:Y:S02]  /*8a20*/  SYNCS.PHASECHK.TRANS64.TRYWAIT P0, [R0+URZ], R4 ;  /* 0x00000004000075a7 */ /* 0x0022a400080011ff */
[----:B--2---:R-:W-:Y:S05]  /*8a30*/  @!P0 NANOSLEEP.SYNCS 0x989680 ;  /* 0x009896800000895d */ /* 0x004fea0003900000 */
[----:B------:R-:W2:Y:S02]  /*8a40*/  @!P0 SYNCS.PHASECHK.TRANS64 P0, [R0+URZ], R4 ;  /* 0x00000004000085a7 */ /* 0x000ea400080010ff */
[----:B--2---:R-:W-:Y:S05]  /*8a50*/  @!P0 BRA `(.L_x_174) ;  /* 0xfffffffc00f08947 */ /* 0x004fea000383ffff */
[----:B------:R-:W-:Y:S05]  /*8a60*/  BRA `(.L_x_78) ;  /* 0xffffffb0005c7947 */ /* 0x000fea000383ffff */
.L_x_83:
[----:B-1----:R-:W-:-:S07]  /*8a70*/  MOV R0, UR8 ;  /* 0x0000000800007c02 */ /* 0x002fce0008000f00 */
.L_x_175:
[----:B-1----:R1:W2:Y:S02]  /*8a80*/  SYNCS.PHASECHK.TRANS64.TRYWAIT P0, [R0+URZ], R2 ;  /* 0x00000002000075a7 */ /* 0x0022a400080011ff */
[----:B--2---:R-:W-:Y:S05]  /*8a90*/  @!P0 NANOSLEEP.SYNCS 0x989680 ;  /* 0x009896800000895d */ /* 0x004fea0003900000 */
[----:B------:R-:W2:Y:S02]  /*8aa0*/  @!P0 SYNCS.PHASECHK.TRANS64 P0, [R0+URZ], R2 ;  /* 0x00000002000085a7 */ /* 0x000ea400080010ff */
[----:B--2---:R-:W-:Y:S05]  /*8ab0*/  @!P0 BRA `(.L_x_175) ;  /* 0xfffffffc00f08947 */ /* 0x004fea000383ffff */
[----:B------:R-:W-:Y:S05]  /*8ac0*/  BRA `(.L_x_176) ;  /* 0xffffffb400507947 */ /* 0x000fea000383ffff */
.L_x_84:
[----:B------:R-:W-:-:S07]  /*8ad0*/  MOV R0, UR8 ;  /* 0x0000000800007c02 */ /* 0x000fce0008000f00 */
.L_x_177:
[----:B-1----:R1:W2:Y:S02]  /*8ae0*/  SYNCS.PHASECHK.TRANS64.TRYWAIT P0, [R0+URZ], R3 ;  /* 0x00000003000075a7 */ /* 0x0022a400080011ff */
[----:B--2---:R-:W-:Y:S05]  /*8af0*/  @!P0 NANOSLEEP.SYNCS 0x989680 ;  /* 0x009896800000895d */ /* 0x004fea0003900000 */
[----:B------:R-:W2:Y:S02]  /*8b00*/  @!P0 SYNCS.PHASECHK.TRANS64 P0, [R0+URZ], R3 ;  /* 0x00000003000085a7 */ /* 0x000ea400080010ff */
[----:B--2---:R-:W-:Y:S05]  /*8b10*/  @!P0 BRA `(.L_x_177) ;  /* 0xfffffffc00f08947 */ /* 0x004fea000383ffff */
[----:B------:R-:W-:Y:S05]  /*8b20*/  BRA `(.L_x_178) ;  /* 0xffffffb4005c7947 */ /* 0x000fea000383ffff */
.L_x_85:
[----:B------:R-:W-:-:S07]  /*8b30*/  MOV R0, UR8 ;  /* 0x0000000800007c02 */ /* 0x000fce0008000f00 */
.L_x_179:
[----:B-1----:R1:W2:Y:S02]  /*8b40*/  SYNCS.PHASECHK.TRANS64.TRYWAIT P0, [R0+URZ], R3 ;  /* 0x00000003000075a7 */ /* 0x0022a400080011ff */
[----:B--2---:R-:W-:Y:S05]  /*8b50*/  @!P0 NANOSLEEP.SYNCS 0x989680 ;  /* 0x009896800000895d */ /* 0x004fea0003900000 */
[----:B------:R-:W2:Y:S02]  /*8b60*/  @!P0 SYNCS.PHASECHK.TRANS64 P0, [R0+URZ], R3 ;  /* 0x00000003000085a7 */ /* 0x000ea400080010ff */
[----:B--2---:R-:W-:Y:S05]  /*8b70*/  @!P0 BRA `(.L_x_179) ;  /* 0xfffffffc00f08947 */ /* 0x004fea000383ffff */
[----:B------:R-:W-:Y:S05]  /*8b80*/  BRA `(.L_x_180) ;  /* 0xffffffb400687947 */ /* 0x000fea000383ffff */
.L_x_88:
[----:B------:R-:W-:-:S07]  /*8b90*/  MOV R0, UR7 ;  /* 0x0000000700007c02 */ /* 0x000fce0008000f00 */
.L_x_181:
[----:B-1----:R1:W2:Y:S02]  /*8ba0*/  SYNCS.PHASECHK.TRANS64.TRYWAIT P1, [R0+URZ+0x160], R2 ;  /* 0x00016002000075a7 */ /* 0x0022a400080211ff */
[----:B--2---:R-:W-:Y:S05]  /*8bb0*/  @!P1 NANOSLEEP.SYNCS 0x989680 ;  /* 0x009896800000995d */ /* 0x004fea0003900000 */
[----:B------:R-:W2:Y:S02]  /*8bc0*/  @!P1 SYNCS.PHASECHK.TRANS64 P1, [R0+URZ+0x160], R2 ;  /* 0x00016002000095a7 */ /* 0x000ea400080210ff */
[----:B--2---:R-:W-:Y:S05]  /*8bd0*/  @!P1 BRA `(.L_x_181) ;  /* 0xfffffffc00f09947 */ /* 0x004fea000383ffff */
[----:B------:R-:W-:Y:S05]  /*8be0*/  BRA `(.L_x_182) ;  /* 0xffffffb400b47947 */ /* 0x000fea000383ffff */
.L_x_93:
[----:B--2---:R2:W4:Y:S02]  /*8bf0*/  SYNCS.PHASECHK.TRANS64.TRYWAIT P0, [R0+URZ+0xe0], R2 ;  /* 0x0000e002000075a7 */ /* 0x00452400080011ff */
[----:B----4-:R-:W-:Y:S05]  /*8c00*/  @!P0 NANOSLEEP.SYNCS 0x989680 ;  /* 0x009896800000895d */ /* 0x010fea0003900000 */
[----:B------:R-:W4:Y:S02]  /*8c10*/  @!P0 SYNCS.PHASECHK.TRANS64 P0, [R0+URZ+0xe0], R2 ;  /* 0x0000e002000085a7 */ /* 0x000f2400080010ff */
[----:B----4-:R-:W-:Y:S05]  /*8c20*/  @!P0 BRA `(.L_x_93) ;  /* 0xfffffffc00f08947 */ /* 0x010fea000383ffff */
[----:B------:R-:W-:Y:S05]  /*8c30*/  BRA `(.L_x_183) ;  /* 0xffffffb800b87947 */ /* 0x000fea000383ffff */
.L_x_96:
[----:B------:R-:W-:Y:S07]  /*8c40*/  MOV R0, UR6 ;  /* 0x0000000600007c02 */ /* 0x000fee0008000f00 */
.L_x_184:
[----:B--2---:R2:W4:Y:S02]  /*8c50*/  SYNCS.PHASECHK.TRANS64.TRYWAIT P0, [R0+URZ+0xd8], R2 ;  /* 0x0000d802000075a7 */ /* 0x00452400080011ff */
[----:B----4-:R-:W-:Y:S05]  /*8c60*/  @!P0 NANOSLEEP.SYNCS 0x989680 ;  /* 0x009896800000895d */ /* 0x010fea0003900000 */
[----:B------:R-:W4:Y:S02]  /*8c70*/  @!P0 SYNCS.PHASECHK.TRANS64 P0, [R0+URZ+0xd8], R2 ;  /* 0x0000d802000085a7 */ /* 0x000f2400080010ff */
[----:B----4-:R-:W-:Y:S05]  /*8c80*/  @!P0 BRA `(.L_x_184) ;  /* 0xfffffffc00f08947 */ /* 0x010fea000383ffff */
[----:B------:R-:W-:Y:S05]  /*8c90*/  BRA `(.L_x_95) ;  /* 0xffffffbc00987947 */ /* 0x000fea000383ffff */
.L_x_99:
[----:B------:R-:W-:Y:S07]  /*8ca0*/  MOV R0, UR15 ;  /* 0x0000000f00007c02 */ /* 0x000fee0008000f00 */
.L_x_185:
[----:B-1----:R1:W2:Y:S02]  /*8cb0*/  SYNCS.PHASECHK.TRANS64.TRYWAIT P0, [R0+URZ+0xb8], R9 ;  /* 0x0000b809000075a7 */ /* 0x0022a400080011ff */
[----:B--2---:R-:W-:Y:S05]  /*8cc0*/  @!P0 NANOSLEEP.SYNCS 0x989680 ;  /* 0x009896800000895d */ /* 0x004fea0003900000 */
[----:B------:R-:W2:Y:S02]  /*8cd0*/  @!P0 SYNCS.PHASECHK.TRANS64 P0, [R0+URZ+0xb8], R9 ;  /* 0x0000b809000085a7 */ /* 0x000ea400080010ff */
[----:B--2---:R-:W-:Y:S05]  /*8ce0*/  @!P0 BRA `(.L_x_185) ;  /* 0xfffffffc00f08947 */ /* 0x004fea000383ffff */
[----:B------:R-:W-:Y:S05]  /*8cf0*/  BRA `(.L_x_186) ;  /* 0xffffffc000107947 */ /* 0x000fea000383ffff */
.L_x_100:
[----:B------:R-:W-:Y:S07]  /*8d00*/  MOV R0, UR13 ;  /* 0x0000000d00007c02 */ /* 0x000fee0008000f00 */
.L_x_187:
[----:B-1----:R1:W2:Y:S02]  /*8d10*/  SYNCS.PHASECHK.TRANS64.TRYWAIT P0, [R0+URZ+0xb8], R14 ;  /* 0x0000b80e000075a7 */ /* 0x0022a400080011ff */
[----:B--2---:R-:W-:Y:S05]  /*8d20*/  @!P0 NANOSLEEP.SYNCS 0x989680 ;  /* 0x009896800000895d */ /* 0x004fea0003900000 */
[----:B------:R-:W2:Y:S02]  /*8d30*/  @!P0 SYNCS.PHASECHK.TRANS64 P0, [R0+URZ+0xb8], R14 ;  /* 0x0000b80e000085a7 */ /* 0x000ea400080010ff */
[----:B--2---:R-:W-:Y:S05]  /*8d40*/  @!P0 BRA `(.L_x_187) ;  /* 0xfffffffc00f08947 */ /* 0x004fea000383ffff */
[----:B------:R-:W-:Y:S05]  /*8d50*/  BRA `(.L_x_188) ;  /* 0xffffffc000b07947 */ /* 0x000fea000383ffff */
.L_x_102:
[----:B------:R-:W-:-:S07]  /*8d60*/  MOV R0, UR4 ;  /* 0x0000000400007c02 */ /* 0x000fce0008000f00 */
.L_x_189:
[----:B-1----:R1:W4:Y:S02]  /*8d70*/  SYNCS.PHASECHK.TRANS64.TRYWAIT P0, [R0+URZ], R2 ;  /* 0x00000002000075a7 */ /* 0x00232400080011ff */
[----:B----4-:R-:W-:Y:S05]  /*8d80*/  @!P0 NANOSLEEP.SYNCS 0x989680 ;  /* 0x009896800000895d */ /* 0x010fea0003900000 */
[----:B------:R-:W4:Y:S02]  /*8d90*/  @!P0 SYNCS.PHASECHK.TRANS64 P0, [R0+URZ], R2 ;  /* 0x00000002000085a7 */ /* 0x000f2400080010ff */
[----:B----4-:R-:W-:Y:S05]  /*8da0*/  @!P0 BRA `(.L_x_189) ;  /* 0xfffffffc00f08947 */ /* 0x010fea000383ffff */
[----:B------:R-:W-:Y:S05]  /*8db0*/  BRA `(.L_x_190) ;  /* 0xffffffc4003c7947 */ /* 0x000fea000383ffff */
.L_x_103:
[----:B------:R-:W-:-:S07]  /*8dc0*/  MOV R0, UR4 ;  /* 0x0000000400007c02 */ /* 0x000fce0008000f00 */
.L_x_191:
[----:B-1----:R1:W4:Y:S02]  /*8dd0*/  SYNCS.PHASECHK.TRANS64.TRYWAIT P0, [R0+URZ], R2 ;  /* 0x00000002000075a7 */ /* 0x00232400080011ff */
[----:B----4-:R-:W-:Y:S05]  /*8de0*/  @!P0 NANOSLEEP.SYNCS 0x989680 ;  /* 0x009896800000895d */ /* 0x010fea0003900000 */
[----:B------:R-:W4:Y:S02]  /*8df0*/  @!P0 SYNCS.PHASECHK.TRANS64 P0, [R0+URZ], R2 ;  /* 0x00000002000085a7 */ /* 0x000f2400080010ff */
[----:B----4-:R-:W-:Y:S05]  /*8e00*/  @!P0 BRA `(.L_x_191) ;  /* 0xfffffffc00f08947 */ /* 0x010fea000383ffff */
[----:B------:R-:W-:Y:S05]  /*8e10*/  BRA `(.L_x_192) ;  /* 0xffffffc400487947 */ /* 0x000fea000383ffff */
.L_x_105:
[----:B--2---:R2:W3:Y:S02]  /*8e20*/  SYNCS.PHASECHK.TRANS64.TRYWAIT P0, [R0+URZ+0xe0], R2 ;  /* 0x0000e002000075a7 */ /* 0x0044e400080011ff */
[----:B---3--:R-:W-:Y:S05]  /*8e30*/  @!P0 NANOSLEEP.SYNCS 0x989680 ;  /* 0x009896800000895d */ /* 0x008fea0003900000 */
[----:B------:R-:W3:Y:S02]  /*8e40*/  @!P0 SYNCS.PHASECHK.TRANS64 P0, [R0+URZ+0xe0], R2 ;  /* 0x0000e002000085a7 */ /* 0x000ee400080010ff */
[----:B---3--:R-:W-:Y:S05]  /*8e50*/  @!P0 BRA `(.L_x_105) ;  /* 0xfffffffc00f08947 */ /* 0x008fea000383ffff */
[----:B------:R-:W-:Y:S05]  /*8e60*/  BRA `(.L_x_193) ;  /* 0xffffffc800487947 */ /* 0x000fea000383ffff */
.L_x_116:
[----:B-1----:R1:W2:Y:S02]  /*8e70*/  SYNCS.PHASECHK.TRANS64.TRYWAIT P0, [R0+URZ+0xa0], R4 ;  /* 0x0000a004000075a7 */ /* 0x0022a400080011ff */
[----:B--2---:R-:W-:Y:S05]  /*8e80*/  @!P0 NANOSLEEP.SYNCS 0x989680 ;  /* 0x009896800000895d */ /* 0x004fea0003900000 */
[----:B------:R-:W2:Y:S02]  /*8e90*/  @!P0 SYNCS.PHASECHK.TRANS64 P0, [R0+URZ+0xa0], R4 ;  /* 0x0000a004000085a7 */ /* 0x000ea400080010ff */
[----:B--2---:R-:W-:Y:S05]  /*8ea0*/  @!P0 BRA `(.L_x_116) ;  /* 0xfffffffc00f08947 */ /* 0x004fea000383ffff */
[----:B------:R-:W-:Y:S05]  /*8eb0*/  BRA `(.L_x_115) ;  /* 0xffffffd400c07947 */ /* 0x000fea000383ffff */
.L_x_118:
[----:B-1----:R1:W4:Y:S02]  /*8ec0*/  SYNCS.PHASECHK.TRANS64.TRYWAIT P1, [R116+URZ+0x100], R3 ;  /* 0x00010003740075a7 */ /* 0x00232400080211ff */
[----:B----4-:R-:W-:Y:S05]  /*8ed0*/  @!P1 NANOSLEEP.SYNCS 0x989680 ;  /* 0x009896800000995d */ /* 0x010fea0003900000 */
[----:B------:R-:W4:Y:S02]  /*8ee0*/  @!P1 SYNCS.PHASECHK.TRANS64 P1, [R116+URZ+0x100], R3 ;  /* 0x00010003740095a7 */ /* 0x000f2400080210ff */
[----:B----4-:R-:W-:Y:S05]  /*8ef0*/  @!P1 BRA `(.L_x_118) ;  /* 0xfffffffc00f09947 */ /* 0x010fea000383ffff */
[----:B------:R-:W-:Y:S05]  /*8f00*/  BRA `(.L_x_117) ;  /* 0xffffffd400f87947 */ /* 0x000fea000383ffff */
.L_x_129:
[----:B---3--:R3:W4:Y:S02]  /*8f10*/  SYNCS.PHASECHK.TRANS64.TRYWAIT P0, [R3+URZ+0xa0], R71 ;  /* 0x0000a047030075a7 */ /* 0x00872400080011ff */
[----:B----4-:R-:W-:Y:S05]  /*8f20*/  @!P0 NANOSLEEP.SYNCS 0x989680 ;  /* 0x009896800000895d */ /* 0x010fea0003900000 */
[----:B------:R-:W4:Y:S02]  /*8f30*/  @!P0 SYNCS.PHASECHK.TRANS64 P0, [R3+URZ+0xa0], R71 ;  /* 0x0000a047030085a7 */ /* 0x000f2400080010ff */
[----:B----4-:R-:W-:Y:S05]  /*8f40*/  @!P0 BRA `(.L_x_129) ;  /* 0xfffffffc00f08947 */ /* 0x010fea000383ffff */
[----:B------:R-:W-:Y:S05]  /*8f50*/  BRA `(.L_x_128) ;  /* 0xffffffe000e07947 */ /* 0x000fea000383ffff */
        .weak           $__internal_0_$__cuda_sm10x_tcgen05_guardrail_trap_col_being_dealloced_not_returned_by_alloc
        .type           $__internal_0_$__cuda_sm10x_tcgen05_guardrail_trap_col_being_dealloced_not_returned_by_alloc,@function
        .size           $__internal_0_$__cuda_sm10x_tcgen05_guardrail_trap_col_being_dealloced_not_returned_by_alloc,($__internal_1_$__cuda_sm10x_tcgen05_guardrail_trap_phase_invalid_during_alloc - $__internal_0_$__cuda_sm10x_tcgen05_guardrail_trap_col_being_dealloced_not_returned_by_alloc)
$__internal_0_$__cuda_sm10x_tcgen05_guardrail_trap_col_being_dealloced_not_returned_by_alloc:
[----:B------:R-:W-:Y:S05]  /*8f60*/  BPT.TRAP 0x1 ;  /* 0x000000040000795c */ /* 0x000fea0000300000 */
[----:B------:R-:W-:-:S04]  /*8f70*/  HFMA2 R3, -RZ, RZ, 0, 0 ;  /* 0x00000000ff037431 */ /* 0x000fc800000001ff */
[----:B------:R-:W-:Y:S05]  /*8f80*/  RET.REL.NODEC R2 `(_ZN7cutlass13device_kernelINS_4gemm6kernel13GemmUniversalIN4cute5tupleIJiiiiEEENS1_10collective13CollectiveMmaINS1_35MainloopSm100TmaUmmaWarpSpecializedILi10ELi2ELi4ENS5_IJNS4_1CILi2EEENSA_ILi1EEESC_EEEEENS5_IJNSA_ILi256EEENSA_ILi64EEESG_EEENS_6half_tENS5_IJlSC_lEEESI_SJ_NS4_8TiledMMAINS4_8MMA_AtomIJNS4_26SM100_MMA_F16BF16_2x1SM_SSISI_SI_fLi256ELi64ELNS4_4UMMA5MajorE0ELSO_0ELNSN_7ScaleInE0ELSP_0EEEEEENS4_6LayoutINS5_IJSC_SC_SC_EEENS5_IJNSA_ILi0EEESU_SU_EEEEENS5_IJNS4_10UnderscoreESX_SX_EEEEENS4_18SM100_TMA_2SM_LOADENS4_14ComposedLayoutINS4_7SwizzleILi3ELi4ELi3EEENS4_18smem_ptr_flag_bitsILi16EEENSS_INS5_IJNSA_ILi8EEESG_EEENS5_IJSG_SC_EEEEEEEvNS4_8identityES10_S1A_vS1B_EENS_8epilogue10collective18CollectiveEpilogueINS1D_23Sm100TmaWarpSpecializedILi3ELi2ELi32ELb1ELb0EEEJNS5_IJNSA_ILi128EEESG_SG_EEENS5_IJNSS_IS1I_SC_EENSS_INSA_ILi32EEESC_EEEEESI_SJ_SI_SJ_NS1D_6fusion15FusionCallbacksIS1H_NS1O_17LinCombPerRowBiasISI_fSI_SI_fLi8ELNS_15FloatRoundStyleE2EEES1J_S1N_JEEENS4_5SM1004TMEM4LOAD26SM100_TMEM_LOAD_32dp32b32xENS4_13SM90_TMA_LOADENS11_INS12_ILi2ELi4ELi3EEES15_NSS_INS5_IJS16_S1L_EEENS5_IJS1L_SC_EEEEEEENS4_39AutoVectorizingCopyWithAssumedAlignmentILi128EEENS4_14SM90_TMA_STOREES23_S25_S25_EEEvvEEEEvNT_6ParamsE) ;  /* 0xffffff70021c7950 */ /* 0x000fea0003c3ffff */
        .weak           $__internal_1_$__cuda_sm10x_tcgen05_guardrail_trap_phase_invalid_during_alloc
        .type           $__internal_1_$__cuda_sm10x_tcgen05_guardrail_trap_phase_invalid_during_alloc,@function
        .size           $__internal_1_$__cuda_sm10x_tcgen05_guardrail_trap_phase_invalid_during_alloc,($__internal_2_$__cuda_sm10x_tcgen05_guardrail_trap_unallocated_columns_being_dealloced - $__internal_1_$__cuda_sm10x_tcgen05_guardrail_trap_phase_invalid_during_alloc)
$__internal_1_$__cuda_sm10x_tcgen05_guardrail_trap_phase_invalid_during_alloc:
[----:B------:R-:W-:Y:S05]  /*8f90*/  BPT.TRAP 0x1 ;  /* 0x000000040000795c */ /* 0x000fea0000300000 */
[----:B------:R-:W-:-:S04]  /*8fa0*/  MOV R3, 0x0 ;  /* 0x0000000000037802 */ /* 0x000fc80000000f00 */
[----:B------:R-:W-:Y:S05]  /*8fb0*/  RET.REL.NODEC R2 `(_ZN7cutlass13device_kernelINS_4gemm6kernel13GemmUniversalIN4cute5tupleIJiiiiEEENS1_10collective13CollectiveMmaINS1_35MainloopSm100TmaUmmaWarpSpecializedILi10ELi2ELi4ENS5_IJNS4_1CILi2EEENSA_ILi1EEESC_EEEEENS5_IJNSA_ILi256EEENSA_ILi64EEESG_EEENS_6half_tENS5_IJlSC_lEEESI_SJ_NS4_8TiledMMAINS4_8MMA_AtomIJNS4_26SM100_MMA_F16BF16_2x1SM_SSISI_SI_fLi256ELi64ELNS4_4UMMA5MajorE0ELSO_0ELNSN_7ScaleInE0ELSP_0EEEEEENS4_6LayoutINS5_IJSC_SC_SC_EEENS5_IJNSA_ILi0EEESU_SU_EEEEENS5_IJNS4_10UnderscoreESX_SX_EEEEENS4_18SM100_TMA_2SM_LOADENS4_14ComposedLayoutINS4_7SwizzleILi3ELi4ELi3EEENS4_18smem_ptr_flag_bitsILi16EEENSS_INS5_IJNSA_ILi8EEESG_EEENS5_IJSG_SC_EEEEEEEvNS4_8identityES10_S1A_vS1B_EENS_8epilogue10collective18CollectiveEpilogueINS1D_23Sm100TmaWarpSpecializedILi3ELi2ELi32ELb1ELb0EEEJNS5_IJNSA_ILi128EEESG_SG_EEENS5_IJNSS_IS1I_SC_EENSS_INSA_ILi32EEESC_EEEEESI_SJ_SI_SJ_NS1D_6fusion15FusionCallbacksIS1H_NS1O_17LinCombPerRowBiasISI_fSI_SI_fLi8ELNS_15FloatRoundStyleE2EEES1J_S1N_JEEENS4_5SM1004TMEM4LOAD26SM100_TMEM_LOAD_32dp32b32xENS4_13SM90_TMA_LOADENS11_INS12_ILi2ELi4ELi3EEES15_NSS_INS5_IJS16_S1L_EEENS5_IJS1L_SC_EEEEEEENS4_39AutoVectorizingCopyWithAssumedAlignmentILi128EEENS4_14SM90_TMA_STOREES23_S25_S25_EEEvvEEEEvNT_6ParamsE) ;  /* 0xffffff7002107950 */ /* 0x000fea0003c3ffff */
        .weak           $__internal_2_$__cuda_sm10x_tcgen05_guardrail_trap_unallocated_columns_being_dealloced
        .type           $__internal_2_$__cuda_sm10x_tcgen05_guardrail_trap_unallocated_columns_being_dealloced,@function
        .size           $__internal_2_$__cuda_sm10x_tcgen05_guardrail_trap_unallocated_columns_being_dealloced,(.L_x_195 - $__internal_2_$__cuda_sm10x_tcgen05_guardrail_trap_unallocated_columns_being_dealloced)
$__internal_2_$__cuda_sm10x_tcgen05_guardrail_trap_unallocated_columns_being_dealloced:
[----:B------:R-:W-:Y:S05]  /*8fc0*/  BPT.TRAP 0x1 ;  /* 0x000000040000795c */ /* 0x000fea0000300000 */
[----:B------:R-:W-:-:S04]  /*8fd0*/  HFMA2 R3, -RZ, RZ, 0, 0 ;  /* 0x00000000ff037431 */ /* 0x000fc800000001ff */
[----:B------:R-:W-:Y:S05]  /*8fe0*/  RET.REL.NODEC R2 `(_ZN7cutlass13device_kernelINS_4gemm6kernel13GemmUniversalIN4cute5tupleIJiiiiEEENS1_10collective13CollectiveMmaINS1_35MainloopSm100TmaUmmaWarpSpecializedILi10ELi2ELi4ENS5_IJNS4_1CILi2EEENSA_ILi1EEESC_EEEEENS5_IJNSA_ILi256EEENSA_ILi64EEESG_EEENS_6half_tENS5_IJlSC_lEEESI_SJ_NS4_8TiledMMAINS4_8MMA_AtomIJNS4_26SM100_MMA_F16BF16_2x1SM_SSISI_SI_fLi256ELi64ELNS4_4UMMA5MajorE0ELSO_0ELNSN_7ScaleInE0ELSP_0EEEEEENS4_6LayoutINS5_IJSC_SC_SC_EEENS5_IJNSA_ILi0EEESU_SU_EEEEENS5_IJNS4_10UnderscoreESX_SX_EEEEENS4_18SM100_TMA_2SM_LOADENS4_14ComposedLayoutINS4_7SwizzleILi3ELi4ELi3EEENS4_18smem_ptr_flag_bitsILi16EEENSS_INS5_IJNSA_ILi8EEESG_EEENS5_IJSG_SC_EEEEEEEvNS4_8identityES10_S1A_vS1B_EENS_8epilogue10collective18CollectiveEpilogueINS1D_23Sm100TmaWarpSpecializedILi3ELi2ELi32ELb1ELb0EEEJNS5_IJNSA_ILi128EEESG_SG_EEENS5_IJNSS_IS1I_SC_EENSS_INSA_ILi32EEESC_EEEEESI_SJ_SI_SJ_NS1D_6fusion15FusionCallbacksIS1H_NS1O_17LinCombPerRowBiasISI_fSI_SI_fLi8ELNS_15FloatRoundStyleE2EEES1J_S1N_JEEENS4_5SM1004TMEM4LOAD26SM100_TMEM_LOAD_32dp32b32xENS4_13SM90_TMA_LOADENS11_INS12_ILi2ELi4ELi3EEES15_NSS_INS5_IJS16_S1L_EEENS5_IJS1L_SC_EEEEEEENS4_39AutoVectorizingCopyWithAssumedAlignmentILi128EEENS4_14SM90_TMA_STOREES23_S25_S25_EEEvvEEEEvNT_6ParamsE) ;  /* 0xffffff7002047950 */ /* 0x000fea0003c3ffff */
.L_x_194:
[----:B------:R-:W-:-:S00]  /*8ff0*/  BRA `(.L_x_194) ;  /* 0xfffffffc00fc7947 */ /* 0x000fc0000383ffff */
[----:B------:R-:W-:-:S00]  /*9000*/  NOP ;  /* 0x0000000000007918 */ /* 0x000fc00000000000 */
[----:B------:R-:W-:-:S00]  /*9010*/  NOP ;  /* 0x0000000000007918 */ /* 0x000fc00000000000 */
[----:B------:R-:W-:-:S00]  /*9020*/  NOP ;  /* 0x0000000000007918 */ /* 0x000fc00000000000 */
[----:B------:R-:W-:-:S00]  /*9030*/  NOP ;  /* 0x0000000000007918 */ /* 0x000fc00000000000 */
[----:B------:R-:W-:-:S00]  /*9040*/  NOP ;  /* 0x0000000000007918 */ /* 0x000fc00000000000 */
[----:B------:R-:W-:-:S00]  /*9050*/  NOP ;  /* 0x0000000000007918 */ /* 0x000fc00000000000 */
[----:B------:R-:W-:-:S00]  /*9060*/  NOP ;  /* 0x0000000000007918 */ /* 0x000fc00000000000 */
[----:B------:R-:W-:-:S00]  /*9070*/  NOP ;  /* 0x0000000000007918 */ /* 0x000fc00000000000 */
.L_x_195:


//--------------------- .nv.global.init           --------------------------
	.section	.nv.global.init,"aw",@progbits
.nv.global.init:
	.type		$str$27,@object
	.size		$str$27,($str$28 - $str$27)
$str$27:
        /*0000*/ 	.byte	0x28, 0x61, 0x64, 0x64, 0x72, 0x65, 0x73, 0x73, 0x20, 0x26, 0x20, 0x6d, 0x61, 0x73, 0x6b, 0x29
        /*0010*/ 	.byte	0x20, 0x3d, 0x3d, 0x20, 0x30, 0x00
	.type		$str$28,@object
	.size		$str$28,($str$26 - $str$28)
$str$28:
        /*0016*/ 	.byte	0x2f, 0x74, 0x6d, 0x70, 0x2f, 0x63, 0x75, 0x74, 0x6c, 0x61, 0x73, 0x73, 0x5f, 0x73, 0x77, 0x65
        /*0026*/ 	.byte	0x65, 0x70, 0x5f, 0x73, 0x72, 0x63, 0x2f, 0x69, 0x6e, 0x63, 0x6c, 0x75, 0x64, 0x65, 0x2f, 0x63
        /*0036*/ 	.byte	0x75, 0x74, 0x65, 0x2f, 0x70, 0x6f, 0x69, 0x6e, 0x74, 0x65, 0x72, 0x5f, 0x66, 0x6c, 0x61, 0x67
        /*0046*/ 	.byte	0x67, 0x65, 0x64, 0x2e, 0x68, 0x70, 0x70, 0x00
	.type		$str$26,@object
	.size		$str$26,($str$25 - $str$26)
$str$26:
        /*004e*/ 	.byte	0x2f, 0x74, 0x6d, 0x70, 0x2f, 0x63, 0x75, 0x74, 0x6c, 0x61, 0x73, 0x73, 0x5f, 0x73, 0x77, 0x65
        /*005e*/ 	.byte	0x65, 0x70, 0x5f, 0x73, 0x72, 0x63, 0x2f, 0x69, 0x6e, 0x63, 0x6c, 0x75, 0x64, 0x65, 0x2f, 0x63
        /*006e*/ 	.byte	0x75, 0x74, 0x65, 0x2f, 0x61, 0x74, 0x6f, 0x6d, 0x2f, 0x63, 0x6f, 0x70, 0x79, 0x5f, 0x74, 0x72
        /*007e*/ 	.byte	0x61, 0x69, 0x74, 0x73, 0x5f, 0x73, 0x6d, 0x31, 0x30, 0x30, 0x2e, 0x68, 0x70, 0x70, 0x00
	.type		$str$25,@object
	.size		$str$25,(__unnamed_1 - $str$25)
$str$25:
        /*008d*/ 	.byte	0x28, 0x28, 0x75, 0x69, 0x6e, 0x74, 0x33, 0x32, 0x5f, 0x74, 0x28, 0x74, 0x68, 0x72, 0x65, 0x61
        /*009d*/ 	.byte	0x64, 0x49, 0x64, 0x78, 0x2e, 0x78, 0x29, 0x20, 0x2f, 0x20, 0x33, 0x32, 0x29, 0x20, 0x25, 0x20
        /*00ad*/ 	.byte	0x34, 0x29, 0x20, 0x3d, 0x3d, 0x20, 0x28, 0x28, 0x28, 0x74, 0x6d, 0x65, 0x6d, 0x5f, 0x61, 0x64
        /*00bd*/ 	.byte	0x64, 0x72, 0x20, 0x3e, 0x3e, 0x20, 0x31, 0x36, 0x29, 0x20, 0x2f, 0x20, 0x33, 0x32, 0x29, 0x20
        /*00cd*/ 	.byte	0x25, 0x20, 0x34, 0x29, 0x00
	.type		__unnamed_1,@object
	.size		__unnamed_1,(__unnamed_2 - __unnamed_1)
__unnamed_1:
        /*00d2*/ 	.byte	0x61, 0x75, 0x74, 0x6f, 0x20, 0x63, 0x75, 0x74, 0x65, 0x3a, 0x3a, 0x61, 0x73, 0x5f, 0x70, 0x6f
        /* <DEDUP_REMOVED lines=24> */
        /*0262*/ 	.byte	0x3e, 0x3e, 0x3e, 0x3e, 0x5d, 0x00
	.type		__unnamed_2,@object
	.size		__unnamed_2,(.L_2 - __unnamed_2)
__unnamed_2:
        /* <DEDUP_REMOVED lines=42> */
        /*0508*/ 	.byte	0x3e, 0x3e, 0x5d, 0x00
.L_2:


//--------------------- .nv.shared._ZN7cutlass13device_kernelINS_4gemm6kernel13GemmUniversalIN4cute5tupleIJiiiiEEENS1_10collective13CollectiveMmaINS1_35MainloopSm100TmaUmmaWarpSpecializedILi10ELi2ELi4ENS5_IJNS4_1CILi2EEENSA_ILi1EEESC_EEEEENS5_IJNSA_ILi256EEENSA_ILi64EEESG_EEENS_6half_tENS5_IJlSC_lEEESI_SJ_NS4_8TiledMMAINS4_8MMA_AtomIJNS4_26SM100_MMA_F16BF16_2x1SM_SSISI_SI_fLi256ELi64ELNS4_4UMMA5MajorE0ELSO_0ELNSN_7ScaleInE0ELSP_0EEEEEENS4_6LayoutINS5_IJSC_SC_SC_EEENS5_IJNSA_ILi0EEESU_SU_EEEEENS5_IJNS4_10UnderscoreESX_SX_EEEEENS4_18SM100_TMA_2SM_LOADENS4_14ComposedLayoutINS4_7SwizzleILi3ELi4ELi3EEENS4_18smem_ptr_flag_bitsILi16EEENSS_INS5_IJNSA_ILi8EEESG_EEENS5_IJSG_SC_EEEEEEEvNS4_8identityES10_S1A_vS1B_EENS_8epilogue10collective18CollectiveEpilogueINS1D_23Sm100TmaWarpSpecializedILi3ELi2ELi32ELb1ELb0EEEJNS5_IJNSA_ILi128EEESG_SG_EEENS5_IJNSS_IS1I_SC_EENSS_INSA_ILi32EEESC_EEEEESI_SJ_SI_SJ_NS1D_6fusion15FusionCallbacksIS1H_NS1O_17LinCombPerRowBiasISI_fSI_SI_fLi8ELNS_15FloatRoundStyleE2EEES1J_S1N_JEEENS4_5SM1004TMEM4LOAD26SM100_TMEM_LOAD_32dp32b32xENS4_13SM90_TMA_LOADENS11_INS12_ILi2ELi4ELi3EEES15_NSS_INS5_IJS16_S1L_EEENS5_IJS1L_SC_EEEEEEENS4_39AutoVectorizingCopyWithAssumedAlignmentILi128EEENS4_14SM90_TMA_STOREES23_S25_S25_EEEvvEEEEvNT_6ParamsE --------------------------
	.section	.nv.shared._ZN7cutlass13device_kernelINS_4gemm6kernel13GemmUniversalIN4cute5tupleIJiiiiEEENS1_10collective13CollectiveMmaINS1_35MainloopSm100TmaUmmaWarpSpecializedILi10ELi2ELi4ENS5_IJNS4_1CILi2EEENSA_ILi1EEESC_EEEEENS5_IJNSA_ILi256EEENSA_ILi64EEESG_EEENS_6half_tENS5_IJlSC_lEEESI_SJ_NS4_8TiledMMAINS4_8MMA_AtomIJNS4_26SM100_MMA_F16BF16_2x1SM_SSISI_SI_fLi256ELi64ELNS4_4UMMA5MajorE0ELSO_0ELNSN_7ScaleInE0ELSP_0EEEEEENS4_6LayoutINS5_IJSC_SC_SC_EEENS5_IJNSA_ILi0EEESU_SU_EEEEENS5_IJNS4_10UnderscoreESX_SX_EEEEENS4_18SM100_TMA_2SM_LOADENS4_14ComposedLayoutINS4_7SwizzleILi3ELi4ELi3EEENS4_18smem_ptr_flag_bitsILi16EEENSS_INS5_IJNSA_ILi8EEESG_EEENS5_IJSG_SC_EEEEEEEvNS4_8identityES10_S1A_vS1B_EENS_8epilogue10collective18CollectiveEpilogueINS1D_23Sm100TmaWarpSpecializedILi3ELi2ELi32ELb1ELb0EEEJNS5_IJNSA_ILi128EEESG_SG_EEENS5_IJNSS_IS1I_SC_EENSS_INSA_ILi32EEESC_EEEEESI_SJ_SI_SJ_NS1D_6fusion15FusionCallbacksIS1H_NS1O_17LinCombPerRowBiasISI_fSI_SI_fLi8ELNS_15FloatRoundStyleE2EEES1J_S1N_JEEENS4_5SM1004TMEM4LOAD26SM100_TMEM_LOAD_32dp32b32xENS4_13SM90_TMA_LOADENS11_INS12_ILi2ELi4ELi3EEES15_NSS_INS5_IJS16_S1L_EEENS5_IJS1L_SC_EEEEEEENS4_39AutoVectorizingCopyWithAssumedAlignmentILi128EEENS4_14SM90_TMA_STOREES23_S25_S25_EEEvvEEEEvNT_6ParamsE,"aw",@nobits
	.sectionflags	@""
	.align	16
	.zero		1024


//--------------------- .nv.shared.reserved.0     --------------------------
	.section	.nv.shared.reserved.0,"aw",@nobits
	.weak		__nv_reservedSMEM_offset_0_alias
	.size		__nv_reservedSMEM_offset_0_alias, 0, 64
	.other		__nv_reservedSMEM_offset_0_alias,@"STO_CUDA_RESERVED_SHARED STV_DEFAULT"
__nv_reservedSMEM_offset_0_alias:
	.zero		0
.nv.shared.reserved.0:
	.zero		64
	.weak		__nv_reservedSMEM_tcgen05_partition
	.type		__nv_reservedSMEM_tcgen05_partition,@object
	.size		__nv_reservedSMEM_tcgen05_partition,(.L_0 - __nv_reservedSMEM_tcgen05_partition)
__nv_reservedSMEM_tcgen05_partition:
	.zero		32
.L_0:


//--------------------- .nv.global                --------------------------
	.section	.nv.global,"aw",@nobits
.nv.global:
	.type		_ZN39_INTERNAL_016d7429_4_k_cu_1c97cd74_41154cute1_E,@object
	.size		_ZN39_INTERNAL_016d7429_4_k_cu_1c97cd74_41154cute1_E,(_ZN39_INTERNAL_016d7429_4_k_cu_1c97cd74_41154cuda3std3__45__cpo6cbeginE - _ZN39_INTERNAL_016d7429_4_k_cu_1c97cd74_41154cute1_E)
_ZN39_INTERNAL_016d7429_4_k_cu_1c97cd74_41154cute1_E:
	.zero		1
	.type		_ZN39_INTERNAL_016d7429_4_k_cu_1c97cd74_41154cuda3std3__45__cpo6cbeginE,@object
	.size		_ZN39_INTERNAL_016d7429_4_k_cu_1c97cd74_41154cuda3std3__45__cpo6cbeginE,(_ZN39_INTERNAL_016d7429_4_k_cu_1c97cd74_41154cuda3std3__48in_placeE - _ZN39_INTERNAL_016d7429_4_k_cu_1c97cd74_41154cuda3std3__45__cpo6cbeginE)
_ZN39_INTERNAL_016d7429_4_k_cu_1c97cd74_41154cuda3std3__45__cpo6cbeginE:
	.zero		1
	.type		_ZN39_INTERNAL_016d7429_4_k_cu_1c97cd74_41154cuda3std3__48in_placeE,@object
	.size		_ZN39_INTERNAL_016d7429_4_k_cu_1c97cd74_41154cuda3std3__48in_placeE,(_ZN39_INTERNAL_016d7429_4_k_cu_1c97cd74_41154cuda3std6ranges3__45__cpo9iter_moveE - _ZN39_INTERNAL_016d7429_4_k_cu_1c97cd74_41154cuda3std3__48in_placeE)
_ZN39_INTERNAL_016d7429_4_k_cu_1c97cd74_41154cuda3std3__48in_placeE:
	.zero		1
	.type		_ZN39_INTERNAL_016d7429_4_k_cu_1c97cd74_41154cuda3std6ranges3__45__cpo9iter_moveE,@object
	.size		_ZN39_INTERNAL_016d7429_4_k_cu_1c97cd74_41154cuda3std6ranges3__45__cpo9iter_moveE,(_ZN39_INTERNAL_016d7429_4_k_cu_1c97cd74_41154cuda3std3__45__cpo5beginE - _ZN39_INTERNAL_016d7429_4_k_cu_1c97cd74_41154cuda3std6ranges3__45__cpo9iter_moveE)
_ZN39_INTERNAL_016d7429_4_k_cu_1c97cd74_41154cuda3std6ranges3__45__cpo9iter_moveE:
	.zero		1
	.type		_ZN39_INTERNAL_016d7429_4_k_cu_1c97cd74_41154cuda3std3__45__cpo5beginE,@object
	.size		_ZN39_INTERNAL_016d7429_4_k_cu_1c97cd74_41154cuda3std3__45__cpo5beginE,(_ZN39_INTERNAL_016d7429_4_k_cu_1c97cd74_41154cuda3std3__441_GLOBAL__N__016d7429_4_k_cu_1c97cd74_41156ignoreE - _ZN39_INTERNAL_016d7429_4_k_cu_1c97cd74_41154cuda3std3__45__cpo5beginE)
_ZN39_INTERNAL_016d7429_4_k_cu_1c97cd74_41154cuda3std3__45__cpo5beginE:
	.zero		1
	.type		_ZN39_INTERNAL_016d7429_4_k_cu_1c97cd74_41154cuda3std3__441_GLOBAL__N__016d7429_4_k_cu_1c97cd74_41156ignoreE,@object
	.size		_ZN39_INTERNAL_016d7429_4_k_cu_1c97cd74_41154cuda3std3__441_GLOBAL__N__016d7429_4_k_cu_1c97cd74_41156ignoreE,(_ZN39_INTERNAL_016d7429_4_k_cu_1c97cd74_41154cute7productE - _ZN39_INTERNAL_016d7429_4_k_cu_1c97cd74_41154cuda3std3__441_GLOBAL__N__016d7429_4_k_cu_1c97cd74_41156ignoreE)
_ZN39_INTERNAL_016d7429_4_k_cu_1c97cd74_41154cuda3std3__441_GLOBAL__N__016d7429_4_k_cu_1c97cd74_41156ignoreE:
	.zero		1
	.type		_ZN39_INTERNAL_016d7429_4_k_cu_1c97cd74_41154cute7productE,@object
	.size		_ZN39_INTERNAL_016d7429_4_k_cu_1c97cd74_41154cute7productE,(_ZN39_INTERNAL_016d7429_4_k_cu_1c97cd74_41154cuda3std3__45__cpo3endE - _ZN39_INTERNAL_016d7429_4_k_cu_1c97cd74_41154cute7productE)
_ZN39_INTERNAL_016d7429_4_k_cu_1c97cd74_41154cute7productE:
	.zero		1
	.type		_ZN39_INTERNAL_016d7429_4_k_cu_1c97cd74_41154cuda3std3__45__cpo3endE,@object
	.size		_ZN39_INTERNAL_016d7429_4_k_cu_1c97cd74_41154cuda3std3__45__cpo3endE,(_ZN39_INTERNAL_016d7429_4_k_cu_1c97cd74_41154cuda3std3__419piecewise_constructE - _ZN39_INTERNAL_016d7429_4_k_cu_1c97cd74_41154cuda3std3__45__cpo3endE)
_ZN39_INTERNAL_016d7429_4_k_cu_1c97cd74_41154cuda3std3__45__cpo3endE:
	.zero		1
	.type		_ZN39_INTERNAL_016d7429_4_k_cu_1c97cd74_41154cuda3std3__419piecewise_constructE,@object
	.size		_ZN39_INTERNAL_016d7429_4_k_cu_1c97cd74_41154cuda3std3__419piecewise_constructE,(_ZN39_INTERNAL_016d7429_4_k_cu_1c97cd74_41154cuda3std3__45__cpo4cendE - _ZN39_INTERNAL_016d7429_4_k_cu_1c97cd74_41154cuda3std3__419piecewise_constructE)
_ZN39_INTERNAL_016d7429_4_k_cu_1c97cd74_41154cuda3std3__419piecewise_constructE:
	.zero		1
	.type		_ZN39_INTERNAL_016d7429_4_k_cu_1c97cd74_41154cuda3std3__45__cpo4cendE,@object
	.size		_ZN39_INTERNAL_016d7429_4_k_cu_1c97cd74_41154cuda3std3__45__cpo4cendE,(_ZN39_INTERNAL_016d7429_4_k_cu_1c97cd74_41154cuda3std6ranges3__45__cpo4swapE - _ZN39_INTERNAL_016d7429_4_k_cu_1c97cd74_41154cuda3std3__45__cpo4cendE)
_ZN39_INTERNAL_016d7429_4_k_cu_1c97cd74_41154cuda3std3__45__cpo4cendE:
	.zero		1
	.type		_ZN39_INTERNAL_016d7429_4_k_cu_1c97cd74_41154cuda3std6ranges3__45__cpo4swapE,@object
	.size		_ZN39_INTERNAL_016d7429_4_k_cu_1c97cd74_41154cuda3std6ranges3__45__cpo4swapE,(.L_10 - _ZN39_INTERNAL_016d7429_4_k_cu_1c97cd74_41154cuda3std6ranges3__45__cpo4swapE)
_ZN39_INTERNAL_016d7429_4_k_cu_1c97cd74_41154cuda3std6ranges3__45__cpo4swapE:
	.zero		1
.L_10:


//--------------------- .nv.constant0._ZN7cutlass13device_kernelINS_4gemm6kernel13GemmUniversalIN4cute5tupleIJiiiiEEENS1_10collective13CollectiveMmaINS1_35MainloopSm100TmaUmmaWarpSpecializedILi10ELi2ELi4ENS5_IJNS4_1CILi2EEENSA_ILi1EEESC_EEEEENS5_IJNSA_ILi256EEENSA_ILi64EEESG_EEENS_6half_tENS5_IJlSC_lEEESI_SJ_NS4_8TiledMMAINS4_8MMA_AtomIJNS4_26SM100_MMA_F16BF16_2x1SM_SSISI_SI_fLi256ELi64ELNS4_4UMMA5MajorE0ELSO_0ELNSN_7ScaleInE0ELSP_0EEEEEENS4_6LayoutINS5_IJSC_SC_SC_EEENS5_IJNSA_ILi0EEESU_SU_EEEEENS5_IJNS4_10UnderscoreESX_SX_EEEEENS4_18SM100_TMA_2SM_LOADENS4_14ComposedLayoutINS4_7SwizzleILi3ELi4ELi3EEENS4_18smem_ptr_flag_bitsILi16EEENSS_INS5_IJNSA_ILi8EEESG_EEENS5_IJSG_SC_EEEEEEEvNS4_8identityES10_S1A_vS1B_EENS_8epilogue10collective18CollectiveEpilogueINS1D_23Sm100TmaWarpSpecializedILi3ELi2ELi32ELb1ELb0EEEJNS5_IJNSA_ILi128EEESG_SG_EEENS5_IJNSS_IS1I_SC_EENSS_INSA_ILi32EEESC_EEEEESI_SJ_SI_SJ_NS1D_6fusion15FusionCallbacksIS1H_NS1O_17LinCombPerRowBiasISI_fSI_SI_fLi8ELNS_15FloatRoundStyleE2EEES1J_S1N_JEEENS4_5SM1004TMEM4LOAD26SM100_TMEM_LOAD_32dp32b32xENS4_13SM90_TMA_LOADENS11_INS12_ILi2ELi4ELi3EEES15_NSS_INS5_IJS16_S1L_EEENS5_IJS1L_SC_EEEEEEENS4_39AutoVectorizingCopyWithAssumedAlignmentILi128EEENS4_14SM90_TMA_STOREES23_S25_S25_EEEvvEEEEvNT_6ParamsE --------------------------
	.section	.nv.constant0._ZN7cutlass13device_kernelINS_4gemm6kernel13GemmUniversalIN4cute5tupleIJiiiiEEENS1_10collective13CollectiveMmaINS1_35MainloopSm100TmaUmmaWarpSpecializedILi10ELi2ELi4ENS5_IJNS4_1CILi2EEENSA_ILi1EEESC_EEEEENS5_IJNSA_ILi256EEENSA_ILi64EEESG_EEENS_6half_tENS5_IJlSC_lEEESI_SJ_NS4_8TiledMMAINS4_8MMA_AtomIJNS4_26SM100_MMA_F16BF16_2x1SM_SSISI_SI_fLi256ELi64ELNS4_4UMMA5MajorE0ELSO_0ELNSN_7ScaleInE0ELSP_0EEEEEENS4_6LayoutINS5_IJSC_SC_SC_EEENS5_IJNSA_ILi0EEESU_SU_EEEEENS5_IJNS4_10UnderscoreESX_SX_EEEEENS4_18SM100_TMA_2SM_LOADENS4_14ComposedLayoutINS4_7SwizzleILi3ELi4ELi3EEENS4_18smem_ptr_flag_bitsILi16EEENSS_INS5_IJNSA_ILi8EEESG_EEENS5_IJSG_SC_EEEEEEEvNS4_8identityES10_S1A_vS1B_EENS_8epilogue10collective18CollectiveEpilogueINS1D_23Sm100TmaWarpSpecializedILi3ELi2ELi32ELb1ELb0EEEJNS5_IJNSA_ILi128EEESG_SG_EEENS5_IJNSS_IS1I_SC_EENSS_INSA_ILi32EEESC_EEEEESI_SJ_SI_SJ_NS1D_6fusion15FusionCallbacksIS1H_NS1O_17LinCombPerRowBiasISI_fSI_SI_fLi8ELNS_15FloatRoundStyleE2EEES1J_S1N_JEEENS4_5SM1004TMEM4LOAD26SM100_TMEM_LOAD_32dp32b32xENS4_13SM90_TMA_LOADENS11_INS12_ILi2ELi4ELi3EEES15_NSS_INS5_IJS16_S1L_EEENS5_IJS1L_SC_EEEEEEENS4_39AutoVectorizingCopyWithAssumedAlignmentILi128EEENS4_14SM90_TMA_STOREES23_S25_S25_EEEvvEEEEvNT_6ParamsE,"a",@progbits
	.sectionflags	@""
	.align	4
.nv.constant0._ZN7cutlass13device_kernelINS_4gemm6kernel13GemmUniversalIN4cute5tupleIJiiiiEEENS1_10collective13CollectiveMmaINS1_35MainloopSm100TmaUmmaWarpSpecializedILi10ELi2ELi4ENS5_IJNS4_1CILi2EEENSA_ILi1EEESC_EEEEENS5_IJNSA_ILi256EEENSA_ILi64EEESG_EEENS_6half_tENS5_IJlSC_lEEESI_SJ_NS4_8TiledMMAINS4_8MMA_AtomIJNS4_26SM100_MMA_F16BF16_2x1SM_SSISI_SI_fLi256ELi64ELNS4_4UMMA5MajorE0ELSO_0ELNSN_7ScaleInE0ELSP_0EEEEEENS4_6LayoutINS5_IJSC_SC_SC_EEENS5_IJNSA_ILi0EEESU_SU_EEEEENS5_IJNS4_10UnderscoreESX_SX_EEEEENS4_18SM100_TMA_2SM_LOADENS4_14ComposedLayoutINS4_7SwizzleILi3ELi4ELi3EEENS4_18smem_ptr_flag_bitsILi16EEENSS_INS5_IJNSA_ILi8EEESG_EEENS5_IJSG_SC_EEEEEEEvNS4_8identityES10_S1A_vS1B_EENS_8epilogue10collective18CollectiveEpilogueINS1D_23Sm100TmaWarpSpecializedILi3ELi2ELi32ELb1ELb0EEEJNS5_IJNSA_ILi128EEESG_SG_EEENS5_IJNSS_IS1I_SC_EENSS_INSA_ILi32EEESC_EEEEESI_SJ_SI_SJ_NS1D_6fusion15FusionCallbacksIS1H_NS1O_17LinCombPerRowBiasISI_fSI_SI_fLi8ELNS_15FloatRoundStyleE2EEES1J_S1N_JEEENS4_5SM1004TMEM4LOAD26SM100_TMEM_LOAD_32dp32b32xENS4_13SM90_TMA_LOADENS11_INS12_ILi2ELi4ELi3EEES15_NSS_INS5_IJS16_S1L_EEENS5_IJS1L_SC_EEEEEEENS4_39AutoVectorizingCopyWithAssumedAlignmentILi128EEENS4_14SM90_TMA_STOREES23_S25_S25_EEEvvEEEEvNT_6ParamsE:
	.zero		2944


//--------------------- SYMBOLS --------------------------

	.type		.nv.reservedSmem.offset0,@object
	.size		.nv.reservedSmem.offset0,0x4
	.type		.nv.reservedSmem.cap,@object
	.size		.nv.reservedSmem.cap,0x4
	.type		__assertfail,@function
